// auto-generated by cutlass_sweep.gemm — config: {"arch": "sm_90", "cluster_m": 1, "cluster_n": 1, "dtype": "e4m3", "dtype_b": "e4m3", "layout": "nt", "stages": 6, "tile_k": 32, "tile_m": 256, "tile_n": 256}
#include "cutlass/cutlass.h"
#include "cutlass/gemm/collective/collective_builder.hpp"
#include "cutlass/gemm/device/gemm_universal_adapter.h"
#include "cutlass/gemm/kernel/gemm_universal.hpp"
#include "cutlass/epilogue/collective/collective_builder.hpp"

using ElemA = cutlass::float_e4m3_t;
using ElemB = cutlass::float_e4m3_t;
using ElemCD = cutlass::float_e4m3_t;
using Acc  = float;
using TileShape    = cute::Shape<cute::_256, cute::_256, cute::_32>;
using ClusterShape = cute::Shape<cute::_1, cute::_1, cute::_1>;

using CollectiveEpilogue = typename cutlass::epilogue::collective::CollectiveBuilder<
    cutlass::arch::Sm90, cutlass::arch::OpClassTensorOp,
    TileShape, ClusterShape,
    cutlass::epilogue::collective::EpilogueTileAuto,
    Acc, Acc,
    ElemCD, cutlass::layout::RowMajor, 128 / cutlass::sizeof_bits<ElemCD>::value,
    ElemCD, cutlass::layout::RowMajor, 128 / cutlass::sizeof_bits<ElemCD>::value,
    cutlass::epilogue::collective::EpilogueScheduleAuto
  >::CollectiveOp;

using CollectiveMainloop = typename cutlass::gemm::collective::CollectiveBuilder<
    cutlass::arch::Sm90, cutlass::arch::OpClassTensorOp,
    ElemA, cutlass::layout::RowMajor, 128 / cutlass::sizeof_bits<ElemA>::value,
    ElemB, cutlass::layout::ColumnMajor, 128 / cutlass::sizeof_bits<ElemB>::value,
    Acc,
    TileShape, ClusterShape,
    cutlass::gemm::collective::StageCount<6>,
    cutlass::gemm::collective::KernelScheduleAuto
  >::CollectiveOp;

using GemmKernel = cutlass::gemm::kernel::GemmUniversal<
    cute::Shape<int,int,int,int>,
    CollectiveMainloop,
    CollectiveEpilogue
>;
using Gemm = cutlass::gemm::device::GemmUniversalAdapter<GemmKernel>;

// Force the device kernel symbol into the cubin without needing a host main.
auto* _anchor = &cutlass::device_kernel<GemmKernel>;


// ===== COMPILED SASS (sm_90a) =====

	.target	sm_90a

	.elftype	@"ET_EXEC"


//--------------------- .note.nv.tkinfo           --------------------------
	.section	.note.nv.tkinfo,"",@"SHT_NOTE"
	.sectionflags	@"SHF_NOTE_NV_TKINFO"
	.tkinfo
        /*0018*/ 	.word	0x00000002
        /*0030*/ 	.string	""
        /*0030*/ 	.string	"ptxas"
        /*0030*/ 	.string	"Cuda compilation tools, release 13.0, V13.0.88"
        /*0030*/ 	.string	"Build cuda_13.0.r13.0/compiler.36424714_0"
        /*0030*/ 	.string	"-arch sm_90a -m 64 "



//--------------------- .note.nv.cuinfo           --------------------------
	.section	.note.nv.cuinfo,"",@"SHT_NOTE"
	.sectionflags	@"SHF_NOTE_NV_CUINFO"
        /*0018*/ 	.short	0x0002
        /*001a*/ 	.short	0x005a
        /*001c*/ 	.short	0x0082
	.zero		2


//--------------------- .nv.info                  --------------------------
	.section	.nv.info,"",@"SHT_CUDA_INFO"
	.align	4


	//----- nvinfo : EIATTR_REGCOUNT
	.align		4
        /*0000*/ 	.byte	0x04, 0x2f
        /*0002*/ 	.short	(.L_12 - .L_11)
	.align		4
.L_11:
        /*0004*/ 	.word	index@(_ZN7cutlass13device_kernelINS_4gemm6kernel13GemmUniversalIN4cute5tupleIJiiiiEEENS1_10collective13CollectiveMmaINS1_37MainloopSm90TmaGmmaWarpSpecializedFP8ILi6ENS5_IJNS4_1CILi1EEESB_SB_EEENS1_35KernelTmaWarpSpecializedCooperativeEEENS5_IJNSA_ILi256EEESF_NSA_ILi32EEEEEENS_12float_e4m3_tENS5_IJlSB_lEEESI_SJ_NS4_8TiledMMAINS4_8MMA_AtomIJNS4_4SM904GMMA31MMA_64x256x32_F32E4M3E4M3_SS_TNILNSN_7ScaleInE1ELSP_1EEEEEENS4_6LayoutINS5_IJNSA_ILi2EEESB_SB_EEENS5_IJSB_NSA_ILi0EEESV_EEEEENS5_IJNS4_10UnderscoreESY_SY_EEEEENS4_13SM90_TMA_LOADENS4_14ComposedLayoutINS4_7SwizzleILi1ELi4ELi3EEENS4_18smem_ptr_flag_bitsILi8EEENSS_INS5_IJNSA_ILi8EEESG_EEENS5_IJSG_SB_EEEEEEEvNS4_8identityES11_S1B_vS1C_EENS_8epilogue10collective6detail29Sm90TmaWarpSpecializedAdapterINS1F_15DefaultEpilogueISI_SJ_SJ_NS1E_6thread17LinearCombinationISI_Li1EffLNS1J_9ScaleType4KindE0ELNS_15FloatRoundStyleE2ESI_EENS1_15EpilogueDefaultEEEEEvvEEEEvNT_6ParamsE)
        /*0008*/ 	.word	0x000000a8


	//----- nvinfo : EIATTR_FRAME_SIZE
	.align		4
.L_12:
        /*000c*/ 	.byte	0x04, 0x11
        /*000e*/ 	.short	(.L_14 - .L_13)
	.align		4
.L_13:
        /*0010*/ 	.word	index@(_ZN7cutlass13device_kernelINS_4gemm6kernel13GemmUniversalIN4cute5tupleIJiiiiEEENS1_10collective13CollectiveMmaINS1_37MainloopSm90TmaGmmaWarpSpecializedFP8ILi6ENS5_IJNS4_1CILi1EEESB_SB_EEENS1_35KernelTmaWarpSpecializedCooperativeEEENS5_IJNSA_ILi256EEESF_NSA_ILi32EEEEEENS_12float_e4m3_tENS5_IJlSB_lEEESI_SJ_NS4_8TiledMMAINS4_8MMA_AtomIJNS4_4SM904GMMA31MMA_64x256x32_F32E4M3E4M3_SS_TNILNSN_7ScaleInE1ELSP_1EEEEEENS4_6LayoutINS5_IJNSA_ILi2EEESB_SB_EEENS5_IJSB_NSA_ILi0EEESV_EEEEENS5_IJNS4_10UnderscoreESY_SY_EEEEENS4_13SM90_TMA_LOADENS4_14ComposedLayoutINS4_7SwizzleILi1ELi4ELi3EEENS4_18smem_ptr_flag_bitsILi8EEENSS_INS5_IJNSA_ILi8EEESG_EEENS5_IJSG_SB_EEEEEEEvNS4_8identityES11_S1B_vS1C_EENS_8epilogue10collective6detail29Sm90TmaWarpSpecializedAdapterINS1F_15DefaultEpilogueISI_SJ_SJ_NS1E_6thread17LinearCombinationISI_Li1EffLNS1J_9ScaleType4KindE0ELNS_15FloatRoundStyleE2ESI_EENS1_15EpilogueDefaultEEEEEvvEEEEvNT_6ParamsE)
        /*0014*/ 	.word	0x00000670


	//----- nvinfo : EIATTR_MIN_STACK_SIZE
	.align		4
.L_14:
        /*0018*/ 	.byte	0x04, 0x12
        /*001a*/ 	.short	(.L_16 - .L_15)
	.align		4
.L_15:
        /*001c*/ 	.word	index@(_ZN7cutlass13device_kernelINS_4gemm6kernel13GemmUniversalIN4cute5tupleIJiiiiEEENS1_10collective13CollectiveMmaINS1_37MainloopSm90TmaGmmaWarpSpecializedFP8ILi6ENS5_IJNS4_1CILi1EEESB_SB_EEENS1_35KernelTmaWarpSpecializedCooperativeEEENS5_IJNSA_ILi256EEESF_NSA_ILi32EEEEEENS_12float_e4m3_tENS5_IJlSB_lEEESI_SJ_NS4_8TiledMMAINS4_8MMA_AtomIJNS4_4SM904GMMA31MMA_64x256x32_F32E4M3E4M3_SS_TNILNSN_7ScaleInE1ELSP_1EEEEEENS4_6LayoutINS5_IJNSA_ILi2EEESB_SB_EEENS5_IJSB_NSA_ILi0EEESV_EEEEENS5_IJNS4_10UnderscoreESY_SY_EEEEENS4_13SM90_TMA_LOADENS4_14ComposedLayoutINS4_7SwizzleILi1ELi4ELi3EEENS4_18smem_ptr_flag_bitsILi8EEENSS_INS5_IJNSA_ILi8EEESG_EEENS5_IJSG_SB_EEEEEEEvNS4_8identityES11_S1B_vS1C_EENS_8epilogue10collective6detail29Sm90TmaWarpSpecializedAdapterINS1F_15DefaultEpilogueISI_SJ_SJ_NS1E_6thread17LinearCombinationISI_Li1EffLNS1J_9ScaleType4KindE0ELNS_15FloatRoundStyleE2ESI_EENS1_15EpilogueDefaultEEEEEvvEEEEvNT_6ParamsE)
        /*0020*/ 	.word	0x00000670
.L_16:


//--------------------- .nv.compat                --------------------------
	.section	.nv.compat,"",@"SHT_CUDA_COMPAT_INFO"
	.align	4
        /*0000*/ 	.byte	0x02, 0x09, 0x01, 0x00, 0x02, 0x02, 0x04, 0x00, 0x02, 0x05, 0x05, 0x00, 0x03, 0x07, 0x01, 0x01
        /*0010*/ 	.byte	0x02, 0x03, 0x01, 0x00, 0x02, 0x06, 0x01, 0x00, 0x04, 0x0b, 0x08, 0x00, 0x00, 0x00, 0x00, 0x00
        /*0020*/ 	.byte	0x00, 0x00, 0x00, 0x00


//--------------------- .nv.info._ZN7cutlass13device_kernelINS_4gemm6kernel13GemmUniversalIN4cute5tupleIJiiiiEEENS1_10collective13CollectiveMmaINS1_37MainloopSm90TmaGmmaWarpSpecializedFP8ILi6ENS5_IJNS4_1CILi1EEESB_SB_EEENS1_35KernelTmaWarpSpecializedCooperativeEEENS5_IJNSA_ILi256EEESF_NSA_ILi32EEEEEENS_12float_e4m3_tENS5_IJlSB_lEEESI_SJ_NS4_8TiledMMAINS4_8MMA_AtomIJNS4_4SM904GMMA31MMA_64x256x32_F32E4M3E4M3_SS_TNILNSN_7ScaleInE1ELSP_1EEEEEENS4_6LayoutINS5_IJNSA_ILi2EEESB_SB_EEENS5_IJSB_NSA_ILi0EEESV_EEEEENS5_IJNS4_10UnderscoreESY_SY_EEEEENS4_13SM90_TMA_LOADENS4_14ComposedLayoutINS4_7SwizzleILi1ELi4ELi3EEENS4_18smem_ptr_flag_bitsILi8EEENSS_INS5_IJNSA_ILi8EEESG_EEENS5_IJSG_SB_EEEEEEEvNS4_8identityES11_S1B_vS1C_EENS_8epilogue10collective6detail29Sm90TmaWarpSpecializedAdapterINS1F_15DefaultEpilogueISI_SJ_SJ_NS1E_6thread17LinearCombinationISI_Li1EffLNS1J_9ScaleType4KindE0ELNS_15FloatRoundStyleE2ESI_EENS1_15EpilogueDefaultEEEEEvvEEEEvNT_6ParamsE --------------------------
	.section	.nv.info._ZN7cutlass13device_kernelINS_4gemm6kernel13GemmUniversalIN4cute5tupleIJiiiiEEENS1_10collective13CollectiveMmaINS1_37MainloopSm90TmaGmmaWarpSpecializedFP8ILi6ENS5_IJNS4_1CILi1EEESB_SB_EEENS1_35KernelTmaWarpSpecializedCooperativeEEENS5_IJNSA_ILi256EEESF_NSA_ILi32EEEEEENS_12float_e4m3_tENS5_IJlSB_lEEESI_SJ_NS4_8TiledMMAINS4_8MMA_AtomIJNS4_4SM904GMMA31MMA_64x256x32_F32E4M3E4M3_SS_TNILNSN_7ScaleInE1ELSP_1EEEEEENS4_6LayoutINS5_IJNSA_ILi2EEESB_SB_EEENS5_IJSB_NSA_ILi0EEESV_EEEEENS5_IJNS4_10UnderscoreESY_SY_EEEEENS4_13SM90_TMA_LOADENS4_14ComposedLayoutINS4_7SwizzleILi1ELi4ELi3EEENS4_18smem_ptr_flag_bitsILi8EEENSS_INS5_IJNSA_ILi8EEESG_EEENS5_IJSG_SB_EEEEEEEvNS4_8identityES11_S1B_vS1C_EENS_8epilogue10collective6detail29Sm90TmaWarpSpecializedAdapterINS1F_15DefaultEpilogueISI_SJ_SJ_NS1E_6thread17LinearCombinationISI_Li1EffLNS1J_9ScaleType4KindE0ELNS_15FloatRoundStyleE2ESI_EENS1_15EpilogueDefaultEEEEEvvEEEEvNT_6ParamsE,"",@"SHT_CUDA_INFO"
	.sectionflags	@""
	.align	4


	//----- nvinfo : EIATTR_CUDA_API_VERSION
	.align		4
        /*0000*/ 	.byte	0x04, 0x37
        /*0002*/ 	.short	(.L_18 - .L_17)
.L_17:
        /*0004*/ 	.word	0x00000082


	//----- nvinfo : EIATTR_KPARAM_INFO
	.align		4
.L_18:
        /*0008*/ 	.byte	0x04, 0x17
        /*000a*/ 	.short	(.L_20 - .L_19)
.L_19:
        /*000c*/ 	.word	0x00000000
        /*0010*/ 	.short	0x0000
        /*0012*/ 	.short	0x0070
        /*0014*/ 	.byte	0x00, 0xf0, 0x01, 0x10


	//----- nvinfo : EIATTR_SPARSE_MMA_MASK
	.align		4
.L_20:
        /*0018*/ 	.byte	0x03, 0x50
        /*001a*/ 	.short	0x0000


	//----- nvinfo : EIATTR_MAXREG_COUNT
	.align		4
        /*001c*/ 	.byte	0x03, 0x1b
        /*001e*/ 	.short	0x00a8


	//----- nvinfo : EIATTR_NUM_BARRIERS
	.align		4
        /*0020*/ 	.byte	0x02, 0x4c
        /*0022*/ 	.byte	0x01
	.zero		1


	//----- nvinfo : EIATTR_ANNOTATIONS
	.align		4
        /*0024*/ 	.byte	0x04, 0x55
        /*0026*/ 	.short	(.L_22 - .L_21)


	//   ....[0]....
.L_21:
        /*0028*/ 	.word	0x00000001
        /*002c*/ 	.byte	0xd0, 0x05, 0x00, 0x00, 0x01, 0x00, 0x00, 0x00, 0xf0, 0x05, 0x00, 0x00, 0x01, 0x00, 0x00, 0x00
        /* <DEDUP_REMOVED lines=1352> */
        /*54bc*/ 	.byte	0x60, 0x34, 0x02, 0x00


	//----- nvinfo : EIATTR_MERCURY_ISA_VERSION
	.align		4
.L_22:
        /*54c0*/ 	.byte	0x03, 0x5f
        /*54c2*/ 	.short	0x0101


	//----- nvinfo : EIATTR_INT_WARP_WIDE_INSTR_OFFSETS
	.align		4
        /*54c4*/ 	.byte	0x04, 0x31
        /*54c6*/ 	.short	(.L_24 - .L_23)


	//   ....[0]....
.L_23:
        /*54c8*/ 	.word	0x000004c0


	//   ....[1]....
        /*54cc*/ 	.word	0x000004e0


	//   ....[2]....
        /*54d0*/ 	.word	0x000005e0


	//----- nvinfo : EIATTR_COOP_GROUP_MASK_REGIDS
	.align		4
.L_24:
        /*54d4*/ 	.byte	0x04, 0x29
        /*54d6*/ 	.short	(.L_26 - .L_25)


	//   ....[0]....
.L_25:
        /*54d8*/ 	.word	0xffffffff


	//   ....[1]....
        /*54dc*/ 	.word	0xffffffff


	//   ....[2]....
        /*54e0*/ 	.word	0xffffffff


	//   ....[3]....
        /*54e4*/ 	.word	0xffffffff


	//   ....[4]....
        /*54e8*/ 	.word	0xffffffff


	//----- nvinfo : EIATTR_COOP_GROUP_INSTR_OFFSETS
	.align		4
.L_26:
        /*54ec*/ 	.byte	0x04, 0x28
        /*54ee*/ 	.short	(.L_28 - .L_27)


	//   ....[0]....
.L_27:
        /*54f0*/ 	.word	0x00000070


	//   ....[1]....
        /*54f4*/ 	.word	0x00000080


	//   ....[2]....
        /*54f8*/ 	.word	0x000001a0


	//   ....[3]....
        /*54fc*/ 	.word	0x00000400


	//   ....[4]....
        /*5500*/ 	.word	0x000026f0


	//----- nvinfo : EIATTR_REG_RECONFIG
	.align		4
.L_28:
        /*5504*/ 	.byte	0x01, 0x54
	.zero		2


	//----- nvinfo : EIATTR_MBARRIER_INSTR_OFFSETS
	.align		4
        /*5508*/ 	.byte	0x04, 0x39
        /*550a*/ 	.short	(.L_30 - .L_29)


	//   ....[0]....
.L_29:
        /*550c*/ 	.word	0x00000320
        /*5510*/ 	.word	0x000000ff
        /*5514*/ 	.word	0x00000000
        /*5518*/ 	.short	0x0100
        /*551a*/ 	.byte	0x09
	.zero		1


	//   ....[1]....
        /*551c*/ 	.word	0x00000330
        /*5520*/ 	.word	0x000000ff
        /*5524*/ 	.word	0x00000030
        /*5528*/ 	.short	0x0100
        /*552a*/ 	.byte	0x09
	.zero		1


	//   ....[2]....
        /*552c*/ 	.word	0x00000340
        /*5530*/ 	.word	0x000000ff
        /*5534*/ 	.word	0x00000008
        /*5538*/ 	.short	0x0100
        /*553a*/ 	.byte	0x09
	.zero		1


	//   ....[3]....
        /*553c*/ 	.word	0x00000350
        /*5540*/ 	.word	0x000000ff
        /*5544*/ 	.word	0x00000038
        /*5548*/ 	.short	0x0100
        /*554a*/ 	.byte	0x09
	.zero		1


	//   ....[4]....
        /*554c*/ 	.word	0x00000360
        /*5550*/ 	.word	0x000000ff
        /*5554*/ 	.word	0x00000010
        /*5558*/ 	.short	0x0100
        /*555a*/ 	.byte	0x09
	.zero		1


	//   ....[5]....
        /*555c*/ 	.word	0x00000370
        /*5560*/ 	.word	0x000000ff
        /*5564*/ 	.word	0x00000040
        /*5568*/ 	.short	0x0100
        /*556a*/ 	.byte	0x09
	.zero		1


	//   ....[6]....
        /*556c*/ 	.word	0x00000380
        /*5570*/ 	.word	0x000000ff
        /*5574*/ 	.word	0x00000018
        /*5578*/ 	.short	0x0100
        /*557a*/ 	.byte	0x09
	.zero		1


	//   ....[7]....
        /*557c*/ 	.word	0x00000390
        /*5580*/ 	.word	0x000000ff
        /*5584*/ 	.word	0x00000048
        /*5588*/ 	.short	0x0100
        /*558a*/ 	.byte	0x09
	.zero		1


	//   ....[8]....
        /*558c*/ 	.word	0x000003a0
        /*5590*/ 	.word	0x000000ff
        /*5594*/ 	.word	0x00000020
        /*5598*/ 	.short	0x0100
        /*559a*/ 	.byte	0x09
	.zero		1


	//   ....[9]....
        /*559c*/ 	.word	0x000003b0
        /*55a0*/ 	.word	0x000000ff
        /*55a4*/ 	.word	0x00000050
        /*55a8*/ 	.short	0x0100
        /*55aa*/ 	.byte	0x09
	.zero		1


	//   ....[10]....
        /*55ac*/ 	.word	0x000003c0
        /*55b0*/ 	.word	0x000000ff
        /*55b4*/ 	.word	0x00000028
        /*55b8*/ 	.short	0x0100
        /*55ba*/ 	.byte	0x09
	.zero		1


	//   ....[11]....
        /*55bc*/ 	.word	0x000003d0
        /*55c0*/ 	.word	0x000000ff
        /*55c4*/ 	.word	0x00000058
        /*55c8*/ 	.short	0x0100
        /*55ca*/ 	.byte	0x09
	.zero		1


	//   ....[12]....
        /*55cc*/ 	.word	0x00000610
        /*55d0*/ 	.word	0x000000ff
        /*55d4*/ 	.word	0x00000070
        /*55d8*/ 	.short	0x0100
        /*55da*/ 	.byte	0x06
	.zero		1


	//   ....[13]....
        /*55dc*/ 	.word	0x00000620
        /*55e0*/ 	.word	0x000000ff
        /*55e4*/ 	.word	0x00000078
        /*55e8*/ 	.short	0x0100
        /*55ea*/ 	.byte	0x06
	.zero		1


	//   ....[14]....
        /*55ec*/ 	.word	0x00002b00
        /*55f0*/ 	.word	0x000000ff
        /*55f4*/ 	.word	0x00000000
        /*55f8*/ 	.short	0x010a
        /*55fa*/ 	.byte	0x07
	.zero		1


	//   ....[15]....
        /*55fc*/ 	.word	0x00002b60
        /*5600*/ 	.word	0x000000ff
        /*5604*/ 	.word	0x00000000
        /*5608*/ 	.short	0x010a
        /*560a*/ 	.byte	0x07
	.zero		1


	//   ....[16]....
        /*560c*/ 	.word	0x00006320
        /*5610*/ 	.word	0x000000ff
        /*5614*/ 	.word	0x00000000
        /*5618*/ 	.short	0x010a
        /*561a*/ 	.byte	0x0f
	.zero		1


	//   ....[17]....
        /*561c*/ 	.word	0x00006360
        /*5620*/ 	.word	0x000000ff
        /*5624*/ 	.word	0x00000000
        /*5628*/ 	.short	0x010a
        /*562a*/ 	.byte	0x0f
	.zero		1


	//   ....[18]....
        /*562c*/ 	.word	0x0000afc0
        /*5630*/ 	.word	0x000000ff
        /*5634*/ 	.word	0x00000000
        /*5638*/ 	.short	0x0101
        /*563a*/ 	.byte	0x08
	.zero		1


	//   ....[19]....
        /*563c*/ 	.word	0x0000ea70
        /*5640*/ 	.word	0x000000ff
        /*5644*/ 	.word	0x00000000
        /*5648*/ 	.short	0x0101
        /*564a*/ 	.byte	0x08
	.zero		1


	//   ....[20]....
        /*564c*/ 	.word	0x000225a0
        /*5650*/ 	.word	0x00000010
        /*5654*/ 	.word	0x00000030
        /*5658*/ 	.short	0x010a
        /*565a*/ 	.byte	0x3f
	.zero		1


	//   ....[21]....
        /*565c*/ 	.word	0x000228d0
        /*5660*/ 	.word	0x00000002
        /*5664*/ 	.word	0x00000078
        /*5668*/ 	.short	0x0101
        /*566a*/ 	.byte	0x3f
	.zero		1


	//   ....[22]....
        /*566c*/ 	.word	0x00023080
        /*5670*/ 	.word	0x00000003
        /*5674*/ 	.word	0x00000000
        /*5678*/ 	.short	0x010a
        /*567a*/ 	.byte	0x3f
	.zero		1


	//   ....[23]....
        /*567c*/ 	.word	0x00023110
        /*5680*/ 	.word	0x00000003
        /*5684*/ 	.word	0x00000000
        /*5688*/ 	.short	0x010a
        /*568a*/ 	.byte	0x3f
	.zero		1


	//   ....[24]....
        /*568c*/ 	.word	0x000231a0
        /*5690*/ 	.word	0x00000003
        /*5694*/ 	.word	0x00000000
        /*5698*/ 	.short	0x010a
        /*569a*/ 	.byte	0x3f
	.zero		1


	//   ....[25]....
        /*569c*/ 	.word	0x00023230
        /*56a0*/ 	.word	0x00000003
        /*56a4*/ 	.word	0x00000000
        /*56a8*/ 	.short	0x010a
        /*56aa*/ 	.byte	0x3f
	.zero		1


	//   ....[26]....
        /*56ac*/ 	.word	0x000232c0
        /*56b0*/ 	.word	0x00000003
        /*56b4*/ 	.word	0x00000000
        /*56b8*/ 	.short	0x010a
        /*56ba*/ 	.byte	0x3f
	.zero		1


	//   ....[27]....
        /*56bc*/ 	.word	0x00023350
        /*56c0*/ 	.word	0x00000003
        /*56c4*/ 	.word	0x00000000
        /*56c8*/ 	.short	0x010a
        /*56ca*/ 	.byte	0x3f
	.zero		1


	//   ....[28]....
        /*56cc*/ 	.word	0x000233c0
        /*56d0*/ 	.word	0x00000003
        /*56d4*/ 	.word	0x00000000
        /*56d8*/ 	.short	0x010a
        /*56da*/ 	.byte	0x3f
	.zero		1


	//   ....[29]....
        /*56dc*/ 	.word	0x00023430
        /*56e0*/ 	.word	0x00000000
        /*56e4*/ 	.word	0x00000000
        /*56e8*/ 	.short	0x010a
        /*56ea*/ 	.byte	0x3f
	.zero		1


	//   ....[30]....
        /*56ec*/ 	.word	0x00023510
        /*56f0*/ 	.word	0x00000010
        /*56f4*/ 	.word	0x00000030
        /*56f8*/ 	.short	0x010a
        /*56fa*/ 	.byte	0x3f
	.zero		1


	//   ....[31]....
        /*56fc*/ 	.word	0x000235f0
        /*5700*/ 	.word	0x00000003
        /*5704*/ 	.word	0x00000000
        /*5708*/ 	.short	0x010a
        /*570a*/ 	.byte	0x3f
	.zero		1


	//   ....[32]....
        /*570c*/ 	.word	0x00023640
        /*5710*/ 	.word	0x00000003
        /*5714*/ 	.word	0x00000000
        /*5718*/ 	.short	0x010a
        /*571a*/ 	.byte	0x3f
	.zero		1


	//   ....[33]....
        /*571c*/ 	.word	0x00023690
        /*5720*/ 	.word	0x00000003
        /*5724*/ 	.word	0x00000000
        /*5728*/ 	.short	0x010a
        /*572a*/ 	.byte	0x3f
	.zero		1


	//   ....[34]....
        /*572c*/ 	.word	0x000236e0
        /*5730*/ 	.word	0x00000003
        /*5734*/ 	.word	0x00000000
        /*5738*/ 	.short	0x010a
        /*573a*/ 	.byte	0x3f
	.zero		1


	//   ....[35]....
        /*573c*/ 	.word	0x00023730
        /*5740*/ 	.word	0x00000003
        /*5744*/ 	.word	0x00000000
        /*5748*/ 	.short	0x010a
        /*574a*/ 	.byte	0x3f
	.zero		1


	//----- nvinfo : EIATTR_NUM_MBARRIERS
	.align		4
.L_30:
        /*574c*/ 	.byte	0x03, 0x38
        /*574e*/ 	.short	0x000e


	//----- nvinfo : EIATTR_EXIT_INSTR_OFFSETS
	.align		4
        /*5750*/ 	.byte	0x04, 0x1c
        /*5752*/ 	.short	(.L_32 - .L_31)


	//   ....[0]....
.L_31:
        /*5754*/ 	.word	0x00000680


	//   ....[1]....
        /*5758*/ 	.word	0x00000fe0


	//   ....[2]....
        /*575c*/ 	.word	0x00021bd0


	//   ....[3]....
        /*5760*/ 	.word	0x00022230


	//   ....[4]....
        /*5764*/ 	.word	0x000233a0


	//----- nvinfo : EIATTR_MAX_THREADS
	.align		4
.L_32:
        /*5768*/ 	.byte	0x04, 0x05
        /*576a*/ 	.short	(.L_34 - .L_33)
.L_33:
        /*576c*/ 	.word	0x00000180
        /*5770*/ 	.word	0x00000001
        /*5774*/ 	.word	0x00000001


	//----- nvinfo : EIATTR_CRS_STACK_SIZE
	.align		4
.L_34:
        /*5778*/ 	.byte	0x04, 0x1e
        /*577a*/ 	.short	(.L_36 - .L_35)
.L_35:
        /*577c*/ 	.word	0x00000000


	//----- nvinfo : EIATTR_CBANK_PARAM_SIZE
	.align		4
.L_36:
        /*5780*/ 	.byte	0x03, 0x19
        /*5782*/ 	.short	0x0470


	//----- nvinfo : EIATTR_PARAM_CBANK
	.align		4
        /*5784*/ 	.byte	0x04, 0x0a
        /*5786*/ 	.short	(.L_38 - .L_37)
	.align		4
.L_37:
        /*5788*/ 	.word	index@(.nv.constant0._ZN7cutlass13device_kernelINS_4gemm6kernel13GemmUniversalIN4cute5tupleIJiiiiEEENS1_10collective13CollectiveMmaINS1_37MainloopSm90TmaGmmaWarpSpecializedFP8ILi6ENS5_IJNS4_1CILi1EEESB_SB_EEENS1_35KernelTmaWarpSpecializedCooperativeEEENS5_IJNSA_ILi256EEESF_NSA_ILi32EEEEEENS_12float_e4m3_tENS5_IJlSB_lEEESI_SJ_NS4_8TiledMMAINS4_8MMA_AtomIJNS4_4SM904GMMA31MMA_64x256x32_F32E4M3E4M3_SS_TNILNSN_7ScaleInE1ELSP_1EEEEEENS4_6LayoutINS5_IJNSA_ILi2EEESB_SB_EEENS5_IJSB_NSA_ILi0EEESV_EEEEENS5_IJNS4_10UnderscoreESY_SY_EEEEENS4_13SM90_TMA_LOADENS4_14ComposedLayoutINS4_7SwizzleILi1ELi4ELi3EEENS4_18smem_ptr_flag_bitsILi8EEENSS_INS5_IJNSA_ILi8EEESG_EEENS5_IJSG_SB_EEEEEEEvNS4_8identityES11_S1B_vS1C_EENS_8epilogue10collective6detail29Sm90TmaWarpSpecializedAdapterINS1F_15DefaultEpilogueISI_SJ_SJ_NS1E_6thread17LinearCombinationISI_Li1EffLNS1J_9ScaleType4KindE0ELNS_15FloatRoundStyleE2ESI_EENS1_15EpilogueDefaultEEEEEvvEEEEvNT_6ParamsE)
        /*578c*/ 	.short	0x0210
        /*578e*/ 	.short	0x0470


	//----- nvinfo : EIATTR_SW_WAR
	.align		4
.L_38:
        /*5790*/ 	.byte	0x04, 0x36
        /*5792*/ 	.short	(.L_40 - .L_39)
.L_39:
        /*5794*/ 	.word	0x00000008
.L_40:


//--------------------- .nv.callgraph             --------------------------
	.section	.nv.callgraph,"",@"SHT_CUDA_CALLGRAPH"
	.align	4
	.sectionentsize	8
	.align		4
        /*0000*/ 	.word	0x00000000
	.align		4
        /*0004*/ 	.word	0xffffffff
	.align		4
        /*0008*/ 	.word	0x00000000
	.align		4
        /*000c*/ 	.word	0xfffffffe
	.align		4
        /*0010*/ 	.word	0x00000000
	.align		4
        /*0014*/ 	.word	0xfffffffd
	.align		4
        /*0018*/ 	.word	0x00000000
	.align		4
        /*001c*/ 	.word	0xfffffffc


//--------------------- .nv.constant4             --------------------------
	.section	.nv.constant4,"a",@progbits
	.align	8
	.align		8
.nv.constant4:
        /*0000*/ 	.dword	_ZN40_INTERNAL_24f6f69a_4_k_cu_e03ae81e_273554cuda3std3__45__cpo5beginE
	.align		8
        /*0008*/ 	.dword	_ZN40_INTERNAL_24f6f69a_4_k_cu_e03ae81e_273554cuda3std3__45__cpo3endE
	.align		8
        /*0010*/ 	.dword	_ZN40_INTERNAL_24f6f69a_4_k_cu_e03ae81e_273554cuda3std3__45__cpo6cbeginE
	.align		8
        /*0018*/ 	.dword	_ZN40_INTERNAL_24f6f69a_4_k_cu_e03ae81e_273554cuda3std3__45__cpo4cendE
	.align		8
        /*0020*/ 	.dword	_ZN40_INTERNAL_24f6f69a_4_k_cu_e03ae81e_273554cuda3std3__442_GLOBAL__N__24f6f69a_4_k_cu_e03ae81e_273556ignoreE
	.align		8
        /*0028*/ 	.dword	_ZN40_INTERNAL_24f6f69a_4_k_cu_e03ae81e_273554cuda3std3__419piecewise_constructE
	.align		8
        /*0030*/ 	.dword	_ZN40_INTERNAL_24f6f69a_4_k_cu_e03ae81e_273554cuda3std3__48in_placeE
	.align		8
        /*0038*/ 	.dword	_ZN40_INTERNAL_24f6f69a_4_k_cu_e03ae81e_273554cuda3std6ranges3__45__cpo4swapE
	.align		8
        /*0040*/ 	.dword	_ZN40_INTERNAL_24f6f69a_4_k_cu_e03ae81e_273554cuda3std6ranges3__45__cpo9iter_moveE
	.align		8
        /*0048*/ 	.dword	_ZN40_INTERNAL_24f6f69a_4_k_cu_e03ae81e_273554cute7productE
	.align		8
        /*0050*/ 	.dword	_ZN40_INTERNAL_24f6f69a_4_k_cu_e03ae81e_273554cute1_E


//--------------------- .text._ZN7cutlass13device_kernelINS_4gemm6kernel13GemmUniversalIN4cute5tupleIJiiiiEEENS1_10collective13CollectiveMmaINS1_37MainloopSm90TmaGmmaWarpSpecializedFP8ILi6ENS5_IJNS4_1CILi1EEESB_SB_EEENS1_35KernelTmaWarpSpecializedCooperativeEEENS5_IJNSA_ILi256EEESF_NSA_ILi32EEEEEENS_12float_e4m3_tENS5_IJlSB_lEEESI_SJ_NS4_8TiledMMAINS4_8MMA_AtomIJNS4_4SM904GMMA31MMA_64x256x32_F32E4M3E4M3_SS_TNILNSN_7ScaleInE1ELSP_1EEEEEENS4_6LayoutINS5_IJNSA_ILi2EEESB_SB_EEENS5_IJSB_NSA_ILi0EEESV_EEEEENS5_IJNS4_10UnderscoreESY_SY_EEEEENS4_13SM90_TMA_LOADENS4_14ComposedLayoutINS4_7SwizzleILi1ELi4ELi3EEENS4_18smem_ptr_flag_bitsILi8EEENSS_INS5_IJNSA_ILi8EEESG_EEENS5_IJSG_SB_EEEEEEEvNS4_8identityES11_S1B_vS1C_EENS_8epilogue10collective6detail29Sm90TmaWarpSpecializedAdapterINS1F_15DefaultEpilogueISI_SJ_SJ_NS1E_6thread17LinearCombinationISI_Li1EffLNS1J_9ScaleType4KindE0ELNS_15FloatRoundStyleE2ESI_EENS1_15EpilogueDefaultEEEEEvvEEEEvNT_6ParamsE --------------------------
	.section	.text._ZN7cutlass13device_kernelINS_4gemm6kernel13GemmUniversalIN4cute5tupleIJiiiiEEENS1_10collective13CollectiveMmaINS1_37MainloopSm90TmaGmmaWarpSpecializedFP8ILi6ENS5_IJNS4_1CILi1EEESB_SB_EEENS1_35KernelTmaWarpSpecializedCooperativeEEENS5_IJNSA_ILi256EEESF_NSA_ILi32EEEEEENS_12float_e4m3_tENS5_IJlSB_lEEESI_SJ_NS4_8TiledMMAINS4_8MMA_AtomIJNS4_4SM904GMMA31MMA_64x256x32_F32E4M3E4M3_SS_TNILNSN_7ScaleInE1ELSP_1EEEEEENS4_6LayoutINS5_IJNSA_ILi2EEESB_SB_EEENS5_IJSB_NSA_ILi0EEESV_EEEEENS5_IJNS4_10UnderscoreESY_SY_EEEEENS4_13SM90_TMA_LOADENS4_14ComposedLayoutINS4_7SwizzleILi1ELi4ELi3EEENS4_18smem_ptr_flag_bitsILi8EEENSS_INS5_IJNSA_ILi8EEESG_EEENS5_IJSG_SB_EEEEEEEvNS4_8identityES11_S1B_vS1C_EENS_8epilogue10collective6detail29Sm90TmaWarpSpecializedAdapterINS1F_15DefaultEpilogueISI_SJ_SJ_NS1E_6thread17LinearCombinationISI_Li1EffLNS1J_9ScaleType4KindE0ELNS_15FloatRoundStyleE2ESI_EENS1_15EpilogueDefaultEEEEEvvEEEEvNT_6ParamsE,"ax",@progbits
	.align	128
.text._ZN7cutlass13device_kernelINS_4gemm6kernel13GemmUniversalIN4cute5tupleIJiiiiEEENS1_10collective13CollectiveMmaINS1_37MainloopSm90TmaGmmaWarpSpecializedFP8ILi6ENS5_IJNS4_1CILi1EEESB_SB_EEENS1_35KernelTmaWarpSpecializedCooperativeEEENS5_IJNSA_ILi256EEESF_NSA_ILi32EEEEEENS_12float_e4m3_tENS5_IJlSB_lEEESI_SJ_NS4_8TiledMMAINS4_8MMA_AtomIJNS4_4SM904GMMA31MMA_64x256x32_F32E4M3E4M3_SS_TNILNSN_7ScaleInE1ELSP_1EEEEEENS4_6LayoutINS5_IJNSA_ILi2EEESB_SB_EEENS5_IJSB_NSA_ILi0EEESV_EEEEENS5_IJNS4_10UnderscoreESY_SY_EEEEENS4_13SM90_TMA_LOADENS4_14ComposedLayoutINS4_7SwizzleILi1ELi4ELi3EEENS4_18smem_ptr_flag_bitsILi8EEENSS_INS5_IJNSA_ILi8EEESG_EEENS5_IJSG_SB_EEEEEEEvNS4_8identityES11_S1B_vS1C_EENS_8epilogue10collective6detail29Sm90TmaWarpSpecializedAdapterINS1F_15DefaultEpilogueISI_SJ_SJ_NS1E_6thread17LinearCombinationISI_Li1EffLNS1J_9ScaleType4KindE0ELNS_15FloatRoundStyleE2ESI_EENS1_15EpilogueDefaultEEEEEvvEEEEvNT_6ParamsE:
        .type           _ZN7cutlass13device_kernelINS_4gemm6kernel13GemmUniversalIN4cute5tupleIJiiiiEEENS1_10collective13CollectiveMmaINS1_37MainloopSm90TmaGmmaWarpSpecializedFP8ILi6ENS5_IJNS4_1CILi1EEESB_SB_EEENS1_35KernelTmaWarpSpecializedCooperativeEEENS5_IJNSA_ILi256EEESF_NSA_ILi32EEEEEENS_12float_e4m3_tENS5_IJlSB_lEEESI_SJ_NS4_8TiledMMAINS4_8MMA_AtomIJNS4_4SM904GMMA31MMA_64x256x32_F32E4M3E4M3_SS_TNILNSN_7ScaleInE1ELSP_1EEEEEENS4_6LayoutINS5_IJNSA_ILi2EEESB_SB_EEENS5_IJSB_NSA_ILi0EEESV_EEEEENS5_IJNS4_10UnderscoreESY_SY_EEEEENS4_13SM90_TMA_LOADENS4_14ComposedLayoutINS4_7SwizzleILi1ELi4ELi3EEENS4_18smem_ptr_flag_bitsILi8EEENSS_INS5_IJNSA_ILi8EEESG_EEENS5_IJSG_SB_EEEEEEEvNS4_8identityES11_S1B_vS1C_EENS_8epilogue10collective6detail29Sm90TmaWarpSpecializedAdapterINS1F_15DefaultEpilogueISI_SJ_SJ_NS1E_6thread17LinearCombinationISI_Li1EffLNS1J_9ScaleType4KindE0ELNS_15FloatRoundStyleE2ESI_EENS1_15EpilogueDefaultEEEEEvvEEEEvNT_6ParamsE,@function
        .size           _ZN7cutlass13device_kernelINS_4gemm6kernel13GemmUniversalIN4cute5tupleIJiiiiEEENS1_10collective13CollectiveMmaINS1_37MainloopSm90TmaGmmaWarpSpecializedFP8ILi6ENS5_IJNS4_1CILi1EEESB_SB_EEENS1_35KernelTmaWarpSpecializedCooperativeEEENS5_IJNSA_ILi256EEESF_NSA_ILi32EEEEEENS_12float_e4m3_tENS5_IJlSB_lEEESI_SJ_NS4_8TiledMMAINS4_8MMA_AtomIJNS4_4SM904GMMA31MMA_64x256x32_F32E4M3E4M3_SS_TNILNSN_7ScaleInE1ELSP_1EEEEEENS4_6LayoutINS5_IJNSA_ILi2EEESB_SB_EEENS5_IJSB_NSA_ILi0EEESV_EEEEENS5_IJNS4_10UnderscoreESY_SY_EEEEENS4_13SM90_TMA_LOADENS4_14ComposedLayoutINS4_7SwizzleILi1ELi4ELi3EEENS4_18smem_ptr_flag_bitsILi8EEENSS_INS5_IJNSA_ILi8EEESG_EEENS5_IJSG_SB_EEEEEEEvNS4_8identityES11_S1B_vS1C_EENS_8epilogue10collective6detail29Sm90TmaWarpSpecializedAdapterINS1F_15DefaultEpilogueISI_SJ_SJ_NS1E_6thread17LinearCombinationISI_Li1EffLNS1J_9ScaleType4KindE0ELNS_15FloatRoundStyleE2ESI_EENS1_15EpilogueDefaultEEEEEvvEEEEvNT_6ParamsE,(.L_x_589 - _ZN7cutlass13device_kernelINS_4gemm6kernel13GemmUniversalIN4cute5tupleIJiiiiEEENS1_10collective13CollectiveMmaINS1_37MainloopSm90TmaGmmaWarpSpecializedFP8ILi6ENS5_IJNS4_1CILi1EEESB_SB_EEENS1_35KernelTmaWarpSpecializedCooperativeEEENS5_IJNSA_ILi256EEESF_NSA_ILi32EEEEEENS_12float_e4m3_tENS5_IJlSB_lEEESI_SJ_NS4_8TiledMMAINS4_8MMA_AtomIJNS4_4SM904GMMA31MMA_64x256x32_F32E4M3E4M3_SS_TNILNSN_7ScaleInE1ELSP_1EEEEEENS4_6LayoutINS5_IJNSA_ILi2EEESB_SB_EEENS5_IJSB_NSA_ILi0EEESV_EEEEENS5_IJNS4_10UnderscoreESY_SY_EEEEENS4_13SM90_TMA_LOADENS4_14ComposedLayoutINS4_7SwizzleILi1ELi4ELi3EEENS4_18smem_ptr_flag_bitsILi8EEENSS_INS5_IJNSA_ILi8EEESG_EEENS5_IJSG_SB_EEEEEEEvNS4_8identityES11_S1B_vS1C_EENS_8epilogue10collective6detail29Sm90TmaWarpSpecializedAdapterINS1F_15DefaultEpilogueISI_SJ_SJ_NS1E_6thread17LinearCombinationISI_Li1EffLNS1J_9ScaleType4KindE0ELNS_15FloatRoundStyleE2ESI_EENS1_15EpilogueDefaultEEEEEvvEEEEvNT_6ParamsE)
        .other          _ZN7cutlass13device_kernelINS_4gemm6kernel13GemmUniversalIN4cute5tupleIJiiiiEEENS1_10collective13CollectiveMmaINS1_37MainloopSm90TmaGmmaWarpSpecializedFP8ILi6ENS5_IJNS4_1CILi1EEESB_SB_EEENS1_35KernelTmaWarpSpecializedCooperativeEEENS5_IJNSA_ILi256EEESF_NSA_ILi32EEEEEENS_12float_e4m3_tENS5_IJlSB_lEEESI_SJ_NS4_8TiledMMAINS4_8MMA_AtomIJNS4_4SM904GMMA31MMA_64x256x32_F32E4M3E4M3_SS_TNILNSN_7ScaleInE1ELSP_1EEEEEENS4_6LayoutINS5_IJNSA_ILi2EEESB_SB_EEENS5_IJSB_NSA_ILi0EEESV_EEEEENS5_IJNS4_10UnderscoreESY_SY_EEEEENS4_13SM90_TMA_LOADENS4_14ComposedLayoutINS4_7SwizzleILi1ELi4ELi3EEENS4_18smem_ptr_flag_bitsILi8EEENSS_INS5_IJNSA_ILi8EEESG_EEENS5_IJSG_SB_EEEEEEEvNS4_8identityES11_S1B_vS1C_EENS_8epilogue10collective6detail29Sm90TmaWarpSpecializedAdapterINS1F_15DefaultEpilogueISI_SJ_SJ_NS1E_6thread17LinearCombinationISI_Li1EffLNS1J_9ScaleType4KindE0ELNS_15FloatRoundStyleE2ESI_EENS1_15EpilogueDefaultEEEEEvvEEEEvNT_6ParamsE,@"STO_CUDA_ENTRY STV_DEFAULT"
_ZN7cutlass13device_kernelINS_4gemm6kernel13GemmUniversalIN4cute5tupleIJiiiiEEENS1_10collective13CollectiveMmaINS1_37MainloopSm90TmaGmmaWarpSpecializedFP8ILi6ENS5_IJNS4_1CILi1EEESB_SB_EEENS1_35KernelTmaWarpSpecializedCooperativeEEENS5_IJNSA_ILi256EEESF_NSA_ILi32EEEEEENS_12float_e4m3_tENS5_IJlSB_lEEESI_SJ_NS4_8TiledMMAINS4_8MMA_AtomIJNS4_4SM904GMMA31MMA_64x256x32_F32E4M3E4M3_SS_TNILNSN_7ScaleInE1ELSP_1EEEEEENS4_6LayoutINS5_IJNSA_ILi2EEESB_SB_EEENS5_IJSB_NSA_ILi0EEESV_EEEEENS5_IJNS4_10UnderscoreESY_SY_EEEEENS4_13SM90_TMA_LOADENS4_14ComposedLayoutINS4_7SwizzleILi1ELi4ELi3EEENS4_18smem_ptr_flag_bitsILi8EEENSS_INS5_IJNSA_ILi8EEESG_EEENS5_IJSG_SB_EEEEEEEvNS4_8identityES11_S1B_vS1C_EENS_8epilogue10collective6detail29Sm90TmaWarpSpecializedAdapterINS1F_15DefaultEpilogueISI_SJ_SJ_NS1E_6thread17LinearCombinationISI_Li1EffLNS1J_9ScaleType4KindE0ELNS_15FloatRoundStyleE2ESI_EENS1_15EpilogueDefaultEEEEEvvEEEEvNT_6ParamsE:
[----:B------:R-:W0:Y:S02]  /*0000*/  LDC R1, c[0x0][0x28] ;  /* 0x00000a00ff017b82 */ /* 0x000e240000000800 */
[----:B0-----:R-:W-:Y:S01]  /*0010*/  VIADD R1, R1, 0xfffff990 ;  /* 0xfffff99001017836 */ /* 0x001fe20000000000 */
[----:B------:R-:W0:Y:S01]  /*0020*/  S2R R2, SR_TID.X ;  /* 0x0000000000027919 */ /* 0x000e220000002100 */
[----:B------:R-:W-:Y:S01]  /*0030*/  ELECT P0, URZ, PT ;  /* 0x00000000003f782f */ /* 0x000fe20003800000 */
[----:B------:R-:W-:Y:S01]  /*0040*/  BSSY B0, `(.L_x_0) ;  /* 0x0000015000007945 */ /* 0x000fe20003800000 */
[--C-:B0-----:R-:W-:Y:S02]  /*0050*/  SHF.R.U32.HI R0, RZ, 0x5, R2.reuse ;  /* 0x00000005ff007819 */ /* 0x101fe40000011602 */
[----:B------:R-:W-:-:S03]  /*0060*/  SHF.R.U32.HI R2, RZ, 0x7, R2 ;  /* 0x00000007ff027819 */ /* 0x000fc60000011602 */
[----:B------:R-:W0:Y:S04]  /*0070*/  SHFL.IDX PT, R3, R0, RZ, 0x1f ;  /* 0x00001fff00037589 */ /* 0x000e2800000e0000 */
[----:B------:R-:W1:Y:S01]  /*0080*/  SHFL.IDX PT, R2, R2, RZ, 0x1f ;  /* 0x00001fff02027589 */ /* 0x000e6200000e0000 */
[----:B0-----:R-:W-:Y:S02]  /*0090*/  R2UR UR4, R3 ;  /* 0x00000000030472ca */ /* 0x001fe400000e0000 */
[----:B-1----:R-:W-:-:S11]  /*00a0*/  R2UR UR6, R2 ;  /* 0x00000000020672ca */ /* 0x002fd600000e0000 */
[----:B------:R-:W-:Y:S02]  /*00b0*/  USHF.R.S32.HI UR5, URZ, 0x1f, UR4 ;  /* 0x0000001f3f057899 */ /* 0x000fe40008011404 */
[----:B------:R-:W-:Y:S02]  /*00c0*/  ISETP.NE.OR P0, PT, RZ, UR4, !P0 ;  /* 0x00000004ff007c0c */ /* 0x000fe4000c705670 */
[----:B------:R-:W-:-:S04]  /*00d0*/  ULEA.HI UR5, UR5, UR4, URZ, 0x2 ;  /* 0x0000000405057291 */ /* 0x000fc8000f8f103f */
[----:B------:R-:W-:-:S04]  /*00e0*/  ULOP3.LUT UR5, UR5, 0xfffffffc, URZ, 0xc0, !UPT ;  /* 0xfffffffc05057892 */ /* 0x000fc8000f8ec03f */
[----:B------:R-:W-:-:S03]  /*00f0*/  UIADD3 UR8, UR4, -UR5, URZ ;  /* 0x8000000504087290 */ /* 0x000fc6000fffe03f */
[----:B------:R-:W-:Y:S09]  /*0100*/  @P0 BRA `(.L_x_1) ;  /* 0x0000000000200947 */ /* 0x000ff20003800000 */
[----:B------:R-:W-:Y:S02]  /*0110*/  ULDC.64 UR4, c[0x0][0x198] ;  /* 0x0000660000047ab9 */ /* 0x000fe40000000a00 */
[----:B------:R-:W-:Y:S02]  /*0120*/  UIADD3 UR10, UP0, UR4, 0xf0, URZ ;  /* 0x000000f0040a7890 */ /* 0x000fe4000ff1e03f */
[----:B------:R-:W-:Y:S02]  /*0130*/  UIADD3 UR4, UP1, UR4, 0x1f0, URZ ;  /* 0x000001f004047890 */ /* 0x000fe4000ff3e03f */
[----:B------:R-:W-:Y:S02]  /*0140*/  UIADD3.X UR11, URZ, UR5, URZ, UP0, !UPT ;  /* 0x000000053f0b7290 */ /* 0x000fe400087fe43f */
[----:B------:R-:W-:-:S07]  /*0150*/  UIADD3.X UR5, URZ, UR5, URZ, UP1, !UPT ;  /* 0x000000053f057290 */ /* 0x000fce0008ffe43f */
[----:B------:R0:W-:Y:S02]  /*0160*/  UTMACCTL.PF [UR10] ;  /* 0x000000000a0079b9 */ /* 0x0001e40008040000 */
[----:B------:R0:W-:Y:S02]  /*0170*/  UTMACCTL.PF [UR4] ;  /* 0x00000000040079b9 */ /* 0x0001e40008040000 */
[----:B0-----:R-:W-:Y:S01]  /*0180*/  NOP ;  /* 0x0000000000007918 */ /* 0x001fe20000000000 */
.L_x_1:
[----:B------:R-:W-:Y:S05]  /*0190*/  BSYNC B0 ;  /* 0x0000000000007941 */ /* 0x000fea0003800000 */
.L_x_0:
[----:B------:R-:W0:Y:S01]  /*01a0*/  SHFL.IDX PT, R2, R0, RZ, 0x1f ;  /* 0x00001fff00027589 */ /* 0x000e2200000e0000 */
[----:B------:R-:W-:Y:S01]  /*01b0*/  UISETP.NE.AND UP0, UPT, UR8, 0x3, UPT ;  /* 0x000000030800788c */ /* 0x000fe2000bf05270 */
[----:B------:R-:W-:Y:S01]  /*01c0*/  ISETP.NE.AND P1, PT, RZ, UR6, PT ;  /* 0x00000006ff007c0c */ /* 0x000fe2000bf25270 */
[----:B------:R-:W-:Y:S02]  /*01d0*/  UIADD3 UR10, UR6, -0x1, URZ ;  /* 0xffffffff060a7890 */ /* 0x000fe4000fffe03f */
[----:B------:R-:W-:Y:S02]  /*01e0*/  UISETP.EQ.OR UP0, UPT, UR8, URZ, !UP0 ;  /* 0x0000003f0800728c */ /* 0x000fe4000c702670 */
[----:B------:R-:W-:Y:S02]  /*01f0*/  UISETP.GE.U32.AND UP1, UPT, UR10, 0x2, UPT ;  /* 0x000000020a00788c */ /* 0x000fe4000bf26070 */
[----:B------:R-:W-:-:S04]  /*0200*/  UISETP.EQ.AND UP0, UPT, UR6, URZ, UP0 ;  /* 0x0000003f0600728c */ /* 0x000fc80008702270 */
[----:B------:R-:W-:-:S04]  /*0210*/  USEL UR13, URZ, 0x1, !UP0 ;  /* 0x000000013f0d7887 */ /* 0x000fc8000c000000 */
[----:B------:R-:W-:Y:S01]  /*0220*/  USEL UR13, UR13, 0x2, UP1 ;  /* 0x000000020d0d7887 */ /* 0x000fe20008800000 */
[----:B0-----:R-:W-:-:S13]  /*0230*/  ISETP.NE.AND P0, PT, R2, RZ, PT ;  /* 0x000000ff0200720c */ /* 0x001fda0003f05270 */
[----:B------:R-:W-:Y:S05]  /*0240*/  @P0 BRA `(.L_x_2) ;  /* 0x0000000000680947 */ /* 0x000fea0003800000 */
[----:B------:R-:W0:Y:S01]  /*0250*/  S2UR UR9, SR_CgaCtaId ;  /* 0x00000000000979c3 */ /* 0x000e220000008800 */
[----:B------:R-:W-:Y:S01]  /*0260*/  UMOV UR4, 0x400 ;  /* 0x0000040000047882 */ /* 0x000fe20000000000 */
[----:B------:R-:W-:Y:S01]  /*0270*/  UMOV UR5, 0x1 ;  /* 0x0000000100057882 */ /* 0x000fe20000000000 */
[----:B------:R-:W-:Y:S01]  /*0280*/  UMOV UR6, 0x100 ;  /* 0x0000010000067882 */ /* 0x000fe20000000000 */
[----:B------:R-:W-:Y:S01]  /*0290*/  ELECT P0, URZ, PT ;  /* 0x00000000003f782f */ /* 0x000fe20003800000 */
[----:B------:R-:W-:-:S04]  /*02a0*/  UIADD3 UR6, -UR6, 0x100000, URZ ;  /* 0x0010000006067890 */ /* 0x000fc8000fffe13f */
[----:B------:R-:W-:Y:S02]  /*02b0*/  USHF.L.U32 UR7, UR6, 0xb, URZ ;  /* 0x0000000b06077899 */ /* 0x000fe4000800063f */
[----:B------:R-:W-:Y:S02]  /*02c0*/  USHF.L.U32 UR6, UR6, 0x1, URZ ;  /* 0x0000000106067899 */ /* 0x000fe4000800063f */
[----:B0-----:R-:W-:Y:S02]  /*02d0*/  ULEA UR9, UR9, UR4, 0x18 ;  /* 0x0000000409097291 */ /* 0x001fe4000f8ec03f */
[----:B------:R-:W-:-:S04]  /*02e0*/  UIADD3 UR4, -UR5, 0x100000, URZ ;  /* 0x0010000005047890 */ /* 0x000fc8000fffe13f */
[----:B------:R-:W-:Y:S02]  /*02f0*/  USHF.L.U32 UR5, UR4, 0xb, URZ ;  /* 0x0000000b04057899 */ /* 0x000fe4000800063f */
[----:B------:R-:W-:Y:S01]  /*0300*/  USHF.L.U32 UR4, UR4, 0x1, URZ ;  /* 0x0000000104047899 */ /* 0x000fe2000800063f */
[----:B------:R-:W0:Y:S11]  /*0310*/  FENCE.VIEW.ASYNC.S ;  /* 0x00000000000073c6 */ /* 0x000e360000000000 */
[----:B0-----:R0:W1:Y:S01]  /*0320*/  SYNCS.EXCH.64 URZ, [UR9], UR4 ;  /* 0x00000004093f75b2 */ /* 0x0010620008000100 */
[----:B------:R0:W2:Y:S01]  /*0330*/  SYNCS.EXCH.64 URZ, [UR9+0x30], UR6 ;  /* 0x00003006093f75b2 */ /* 0x0000a20008000100 */
[----:B------:R0:W3:Y:S01]  /*0340*/  SYNCS.EXCH.64 URZ, [UR9+0x8], UR4 ;  /* 0x00000804093f75b2 */ /* 0x0000e20008000100 */
[----:B------:R0:W4:Y:S01]  /*0350*/  SYNCS.EXCH.64 URZ, [UR9+0x38], UR6 ;  /* 0x00003806093f75b2 */ /* 0x0001220008000100 */
[----:B------:R0:W0:Y:S01]  /*0360*/  SYNCS.EXCH.64 URZ, [UR9+0x10], UR4 ;  /* 0x00001004093f75b2 */ /* 0x0000220008000100 */
[----:B------:R0:W0:Y:S01]  /*0370*/  SYNCS.EXCH.64 URZ, [UR9+0x40], UR6 ;  /* 0x00004006093f75b2 */ /* 0x0000220008000100 */
[----:B------:R0:W0:Y:S01]  /*0380*/  SYNCS.EXCH.64 URZ, [UR9+0x18], UR4 ;  /* 0x00001804093f75b2 */ /* 0x0000220008000100 */
[----:B------:R0:W0:Y:S01]  /*0390*/  SYNCS.EXCH.64 URZ, [UR9+0x48], UR6 ;  /* 0x00004806093f75b2 */ /* 0x0000220008000100 */
[----:B------:R0:W0:Y:S01]  /*03a0*/  SYNCS.EXCH.64 URZ, [UR9+0x20], UR4 ;  /* 0x00002004093f75b2 */ /* 0x0000220008000100 */
[----:B------:R0:W0:Y:S01]  /*03b0*/  SYNCS.EXCH.64 URZ, [UR9+0x50], UR6 ;  /* 0x00005006093f75b2 */ /* 0x0000220008000100 */
[----:B------:R0:W0:Y:S01]  /*03c0*/  SYNCS.EXCH.64 URZ, [UR9+0x28], UR4 ;  /* 0x00002804093f75b2 */ /* 0x0000220008000100 */
[----:B------:R0:W0:Y:S01]  /*03d0*/  SYNCS.EXCH.64 URZ, [UR9+0x58], UR6 ;  /* 0x00005806093f75b2 */ /* 0x0000220008000100 */
[----:B------:R-:W-:Y:S01]  /*03e0*/  NOP ;  /* 0x0000000000007918 */ /* 0x000fe20000000000 */
.L_x_2:
[----:B------:R-:W5:Y:S01]  /*03f0*/  LDC R2, c[0x0][0x65c] ;  /* 0x00019700ff027b82 */ /* 0x000f620000000800 */
[----:B------:R-:W1:Y:S01]  /*0400*/  SHFL.IDX PT, R0, R0, RZ, 0x1f ;  /* 0x00001fff00007589 */ /* 0x000e6200000e0000 */
[----:B------:R-:W-:Y:S01]  /*0410*/  ELECT P0, URZ, PT ;  /* 0x00000000003f782f */ /* 0x000fe20003800000 */
[----:B------:R-:W-:Y:S01]  /*0420*/  IMAD.MOV.U32 R3, RZ, RZ, RZ ;  /* 0x000000ffff037224 */ /* 0x000fe200078e00ff */
[----:B0-----:R-:W-:Y:S01]  /*0430*/  UMOV UR4, 0x20 ;  /* 0x0000002000047882 */ /* 0x001fe20000000000 */
[----:B------:R-:W0:Y:S01]  /*0440*/  S2R R11, SR_CTAID.Y ;  /* 0x00000000000b7919 */ /* 0x000e220000002600 */
[----:B------:R-:W-:Y:S01]  /*0450*/  NOP ;  /* 0x0000000000007918 */ /* 0x000fe20000000000 */
[----:B------:R-:W-:Y:S01]  /*0460*/  NOP ;  /* 0x0000000000007918 */ /* 0x000fe20000000000 */
[----:B-----5:R-:W-:Y:S02]  /*0470*/  ISETP.NE.AND P4, PT, R2, 0x1, PT ;  /* 0x000000010200780c */ /* 0x020fe40003f85270 */
[----:B------:R-:W5:Y:S01]  /*0480*/  S2R R2, SR_CTAID.X ;  /* 0x0000000000027919 */ /* 0x000f620000002500 */
[----:B-1----:R-:W-:-:S10]  /*0490*/  ISETP.NE.OR P0, PT, R0, RZ, !P0 ;  /* 0x000000ff0000720c */ /* 0x002fd40004705670 */
[----:B------:R-:W5:Y:S01]  /*04a0*/  @P4 LDC R7, c[0x0][0x10] ;  /* 0x00000400ff074b82 */ /* 0x000f620000000800 */
[----:B0-----:R-:W-:Y:S02]  /*04b0*/  @P4 IMAD.MOV.U32 R4, RZ, RZ, R11 ;  /* 0x000000ffff044224 */ /* 0x001fe400078e000b */
[----:B------:R-:W-:Y:S01]  /*04c0*/  VOTEU.ALL UP0, P0 ;  /* 0x00000000003f7886 */ /* 0x000fe20000000000 */
[----:B------:R-:W-:Y:S01]  /*04d0*/  @P4 IMAD.MOV.U32 R5, RZ, RZ, RZ ;  /* 0x000000ffff054224 */ /* 0x000fe200078e00ff */
[----:B------:R-:W-:Y:S01]  /*04e0*/  VOTEU.ALL UP1, P0 ;  /* 0x00000000003f7886 */ /* 0x000fe20000020000 */
[----:B------:R-:W-:Y:S02]  /*04f0*/  @P4 IMAD.MOV.U32 R13, RZ, RZ, RZ ;  /* 0x000000ffff0d4224 */ /* 0x000fe400078e00ff */
[----:B------:R-:W0:Y:S01]  /*0500*/  @!P4 LDC R9, c[0x0][0xc] ;  /* 0x00000300ff09cb82 */ /* 0x000e220000000800 */
[----:B------:R-:W-:Y:S01]  /*0510*/  @!UP0 UMOV UR6, 0x400 ;  /* 0x0000040000068882 */ /* 0x000fe20000000000 */
[----:B------:R-:W-:-:S04]  /*0520*/  @!UP0 UIADD3 UR4, -UR4, 0x100000, URZ ;  /* 0x0010000004048890 */ /* 0x000fc8000fffe13f */
[----:B------:R-:W-:Y:S02]  /*0530*/  @!UP0 USHF.L.U32 UR5, UR4, 0xb, URZ ;  /* 0x0000000b04058899 */ /* 0x000fe4000800063f */
[----:B------:R-:W-:Y:S01]  /*0540*/  @!UP0 USHF.L.U32 UR4, UR4, 0x1, URZ ;  /* 0x0000000104048899 */ /* 0x000fe2000800063f */
[----:B------:R-:W1:Y:S01]  /*0550*/  @!UP0 S2UR UR7, SR_CgaCtaId ;  /* 0x00000000000789c3 */ /* 0x000e620000008800 */
[----:B-----5:R-:W-:-:S04]  /*0560*/  @P4 IMAD.WIDE.U32 R6, R2, R7, R4 ;  /* 0x0000000702064225 */ /* 0x020fc800078e0004 */
[----:B------:R-:W-:Y:S02]  /*0570*/  @P4 IMAD.MOV.U32 R10, RZ, RZ, R6 ;  /* 0x000000ffff0a4224 */ /* 0x000fe400078e0006 */
[----:B------:R-:W-:Y:S02]  /*0580*/  @P4 IMAD.IADD R14, R7, 0x1, R13 ;  /* 0x00000001070e4824 */ /* 0x000fe400078e020d */
[----:B0-----:R-:W-:-:S04]  /*0590*/  @!P4 IMAD.WIDE.U32 R4, R9, R11, R2 ;  /* 0x0000000b0904c225 */ /* 0x001fc800078e0002 */
[----:B------:R-:W-:Y:S02]  /*05a0*/  @!P4 IMAD.MOV.U32 R10, RZ, RZ, R4 ;  /* 0x000000ffff0ac224 */ /* 0x000fe400078e0004 */
[----:B------:R-:W-:Y:S01]  /*05b0*/  @!P4 IMAD.MOV.U32 R14, RZ, RZ, R5 ;  /* 0x000000ffff0ec224 */ /* 0x000fe200078e0005 */
[----:B-1----:R-:W-:Y:S02]  /*05c0*/  @!UP0 ULEA UR6, UR7, UR6, 0x18 ;  /* 0x0000000607068291 */ /* 0x002fe4000f8ec03f */
[----:B------:R0:W-:Y:S01]  /*05d0*/  STL [R1+0x45c], R10 ;  /* 0x00045c0a01007387 */ /* 0x0001e20000100800 */
[----:B------:R-:W-:-:S03]  /*05e0*/  VOTEU.ALL UP0, P0 ;  /* 0x00000000003f7886 */ /* 0x000fc60000000000 */
[----:B------:R0:W-:Y:S04]  /*05f0*/  STL [R1+0x458], R14 ;  /* 0x0004580e01007387 */ /* 0x0001e80000100800 */
[----:B------:R-:W1:Y:S02]  /*0600*/  FENCE.VIEW.ASYNC.S ;  /* 0x00000000000073c6 */ /* 0x000e640000000000 */
[----:B-1----:R0:W2:Y:S01]  /*0610*/  @!UP0 SYNCS.EXCH.64 URZ, [UR6+0x70], UR4 ;  /* 0x00007004063f85b2 */ /* 0x0020a20008000100 */
[----:B------:R0:W2:Y:S01]  /*0620*/  @!UP1 SYNCS.EXCH.64 URZ, [UR6+0x78], UR4 ;  /* 0x00007804063f95b2 */ /* 0x0000a20008000100 */
[----:B------:R-:W-:Y:S01]  /*0630*/  NOP ;  /* 0x0000000000007918 */ /* 0x000fe20000000000 */
[----:B--234-:R-:W-:Y:S06]  /*0640*/  BAR.SYNC.DEFER_BLOCKING 0x0 ;  /* 0x0000000000007b1d */ /* 0x01cfec0000010000 */
[----:B0-----:R-:W-:Y:S05]  /*0650*/  @!P1 BRA `(.L_x_3) ;  /* 0x0000021400609947 */ /* 0x001fea0003800000 */
[----:B------:R-:W-:-:S06]  /*0660*/  UISETP.GT.U32.AND UP0, UPT, UR10, 0x1, UPT ;  /* 0x000000010a00788c */ /* 0x000fcc000bf04070 */
[----:B------:R-:W-:-:S13]  /*0670*/  PLOP3.LUT P0, PT, PT, PT, UP0, 0x80, 0x0 ;  /* 0x000000000000781c */ /* 0x000fda0003f0f008 */
[----:B------:R-:W-:Y:S05]  /*0680*/  @P0 EXIT ;  /* 0x000000000000094d */ /* 0x000fea0003800000 */
[----:B------:R-:W-:Y:S01]  /*0690*/  IMAD.MOV.U32 R5, RZ, RZ, -0x1 ;  /* 0xffffffffff057424 */ /* 0x000fe200078e00ff */
[----:B------:R-:W-:Y:S01]  /*06a0*/  ULDC.64 UR4, c[0x0][0x650] ;  /* 0x0001940000047ab9 */ /* 0x000fe20000000a00 */
[----:B------:R-:W-:Y:S01]  /*06b0*/  IMAD.MOV.U32 R4, RZ, RZ, -0x1 ;  /* 0xffffffffff047424 */ /* 0x000fe200078e00ff */
[----:B------:R-:W-:Y:S01]  /*06c0*/  ISETP.GE.U32.AND P0, PT, R10, UR4, PT ;  /* 0x000000040a007c0c */ /* 0x000fe2000bf06070 */
[----:B------:R-:W-:Y:S01]  /*06d0*/  UMOV UR10, 0xffffffff ;  /* 0xffffffff000a7882 */ /* 0x000fe20000000000 */
[----:B------:R0:W-:Y:S01]  /*06e0*/  STL [R1+0x464], R5 ;  /* 0x0004640501007387 */ /* 0x0001e20000100800 */
[----:B------:R-:W-:Y:S02]  /*06f0*/  PRMT R0, RZ, 0x7610, R0 ;  /* 0x00007610ff007816 */ /* 0x000fe40000000000 */
[----:B------:R-:W-:Y:S01]  /*0700*/  ISETP.GE.U32.AND.EX P0, PT, R14, UR5, PT, P0 ;  /* 0x000000050e007c0c */ /* 0x000fe2000bf06100 */
[----:B------:R0:W-:-:S12]  /*0710*/  STL [R1+0x460], R4 ;  /* 0x0004600401007387 */ /* 0x0001d80000100800 */
[----:B0-----:R-:W-:Y:S05]  /*0720*/  @P0 BRA `(.L_x_4) ;  /* 0x00000004006c0947 */ /* 0x001fea0003800000 */
[----:B------:R-:W-:Y:S01]  /*0730*/  ULDC.64 UR14, c[0x0][0x628] ;  /* 0x00018a00000e7ab9 */ /* 0x000fe20000000a00 */
[----:B------:R-:W0:Y:S01]  /*0740*/  LDC.64 R12, c[0x0][0x620] ;  /* 0x00018800ff0c7b82 */ /* 0x000e220000000a00 */
[----:B------:R-:W-:Y:S01]  /*0750*/  ISETP.NE.U32.AND P0, PT, RZ, UR14, PT ;  /* 0x0000000eff007c0c */ /* 0x000fe2000bf05070 */
[----:B------:R-:W-:Y:S01]  /*0760*/  ULDC UR11, c[0x0][0x630] ;  /* 0x00018c00000b7ab9 */ /* 0x000fe20000000800 */
[----:B------:R-:W-:Y:S02]  /*0770*/  R2UR UR4, R10 ;  /* 0x000000000a0472ca */ /* 0x000fe400000e0000 */
[----:B------:R-:W-:Y:S02]  /*0780*/  ISETP.NE.AND.EX P0, PT, RZ, UR15, PT, P0 ;  /* 0x0000000fff007c0c */ /* 0x000fe4000bf05300 */
[----:B------:R-:W-:-:S11]  /*0790*/  R2UR UR5, R14 ;  /* 0x000000000e0572ca */ /* 0x000fd600000e0000 */
[----:B------:R-:W-:Y:S05]  /*07a0*/  @!P0 BRA `(.L_x_5) ;  /* 0x0000000000308947 */ /* 0x000fea0003800000 */
[----:B------:R-:W-:Y:S01]  /*07b0*/  R2UR UR4, R10 ;  /* 0x000000000a0472ca */ /* 0x000fe200000e0000 */
[----:B------:R-:W-:Y:S01]  /*07c0*/  ULDC UR8, c[0x0][0x634] ;  /* 0x00018d0000087ab9 */ /* 0x000fe20000000800 */
[----:B------:R-:W-:-:S11]  /*07d0*/  R2UR UR10, R14 ;  /* 0x000000000e0a72ca */ /* 0x000fd600000e0000 */
[----:B------:R-:W-:-:S04]  /*07e0*/  UIADD3 UR8, UP0, UR4, UR8, URZ ;  /* 0x0000000804087290 */ /* 0x000fc8000ff1e03f */
[----:B------:R-:W-:-:S04]  /*07f0*/  UIADD3.X UR10, URZ, UR10, URZ, UP0, !UPT ;  /* 0x0000000a3f0a7290 */ /* 0x000fc800087fe43f */
[----:B------:R-:W-:-:S04]  /*0800*/  UIMAD.WIDE.U32 UR4, UR10, UR14, URZ ;  /* 0x0000000e0a0472a5 */ /* 0x000fc8000f8e003f */
[----:B------:R-:W-:Y:S02]  /*0810*/  UIMAD.WIDE.U32 UR6, UP0, UR8, UR15, UR4 ;  /* 0x0000000f080672a5 */ /* 0x000fe4000f800004 */
[----:B------:R-:W-:Y:S02]  /*0820*/  UIMAD.WIDE.U32 UR4, UR8, UR14, URZ ;  /* 0x0000000e080472a5 */ /* 0x000fe4000f8e003f */
[----:B------:R-:W-:Y:S02]  /*0830*/  UIADD3.X UR9, URZ, URZ, URZ, UP0, !UPT ;  /* 0x0000003f3f097290 */ /* 0x000fe400087fe43f */
[----:B------:R-:W-:Y:S01]  /*0840*/  UIADD3 URZ, UP0, UR5, UR6, URZ ;  /* 0x00000006053f7290 */ /* 0x000fe2000ff1e03f */
[----:B------:R-:W-:-:S03]  /*0850*/  UMOV UR8, UR7 ;  /* 0x0000000700087c82 */ /* 0x000fc60008000000 */
[----:B------:R-:W-:-:S12]  /*0860*/  UIMAD.WIDE.U32.X UR4, UR10, UR15, UR8, UP0 ;  /* 0x0000000f0a0472a5 */ /* 0x000fd800080e0408 */
.L_x_5:
[----:B------:R-:W-:Y:S01]  /*0870*/  USHF.R.U64 UR10, UR4, UR11, UR5 ;  /* 0x0000000b040a7299 */ /* 0x000fe20008001205 */
[----:B------:R-:W1:Y:S01]  /*0880*/  LDC R8, c[0x0][0x618] ;  /* 0x00018600ff087b82 */ /* 0x000e620000000800 */
[----:B------:R-:W-:Y:S01]  /*0890*/  USHF.R.U32.HI UR4, URZ, UR11, UR5 ;  /* 0x0000000b3f047299 */ /* 0x000fe20008011605 */
[----:B------:R-:W-:Y:S01]  /*08a0*/  I2FP.F32.U32 R0, R2 ;  /* 0x0000000200007245 */ /* 0x000fe20000201000 */
[----:B------:R-:W-:Y:S01]  /*08b0*/  IMAD.MOV.U32 R4, RZ, RZ, R10 ;  /* 0x000000ffff047224 */ /* 0x000fe200078e000a */
[----:B------:R-:W-:Y:S01]  /*08c0*/  ULDC UR5, c[0x0][0x150] ;  /* 0x0000540000057ab9 */ /* 0x000fe20000000800 */
[----:B------:R-:W-:Y:S01]  /*08d0*/  IADD3 R7, P0, RZ, -UR10, RZ ;  /* 0x8000000aff077c10 */ /* 0x000fe2000ff1e0ff */
[----:B------:R-:W-:Y:S02]  /*08e0*/  IMAD.MOV.U32 R5, RZ, RZ, R14 ;  /* 0x000000ffff057224 */ /* 0x000fe400078e000e */
[----:B------:R-:W-:Y:S01]  /*08f0*/  FMUL R0, R0, UR5 ;  /* 0x0000000500007c20 */ /* 0x000fe20008400000 */
[----:B------:R-:W2:Y:S01]  /*0900*/  LDC.64 R20, c[0x0][0x640] ;  /* 0x00019000ff147b82 */ /* 0x000ea20000000a00 */
[----:B------:R-:W-:Y:S01]  /*0910*/  IMAD.X R9, RZ, RZ, ~UR4, P0 ;  /* 0x80000004ff097e24 */ /* 0x000fe200080e06ff */
[----:B------:R-:W-:Y:S01]  /*0920*/  ULDC UR4, c[0x0][0x154] ;  /* 0x0000550000047ab9 */ /* 0x000fe20000000800 */
[----:B0-----:R-:W-:-:S02]  /*0930*/  IMAD.WIDE.U32 R4, R7, R12, R4 ;  /* 0x0000000c07047225 */ /* 0x001fc400078e0004 */
[----:B------:R-:W0:Y:S03]  /*0940*/  F2I.U32.TRUNC.NTZ R0, R0 ;  /* 0x0000000000007305 */ /* 0x000e26000020f000 */
[----:B------:R-:W3:Y:S01]  /*0950*/  LDC R3, c[0x0][0x144] ;  /* 0x00005100ff037b82 */ /* 0x000ee20000000800 */
[----:B------:R-:W-:-:S04]  /*0960*/  IMAD R6, R9, R12, RZ ;  /* 0x0000000c09067224 */ /* 0x000fc800078e02ff */
[----:B------:R-:W-:-:S03]  /*0970*/  IMAD R7, R7, R13, R6 ;  /* 0x0000000d07077224 */ /* 0x000fc600078e0206 */
[----:B------:R-:W4:Y:S01]  /*0980*/  LDC R10, c[0x0][0x608] ;  /* 0x00018200ff0a7b82 */ /* 0x000f220000000800 */
[----:B------:R-:W-:Y:S02]  /*0990*/  IMAD.IADD R5, R5, 0x1, R7 ;  /* 0x0000000105057824 */ /* 0x000fe400078e0207 */
[----:B------:R-:W-:Y:S02]  /*09a0*/  IMAD.MOV.U32 R7, RZ, RZ, -0x1 ;  /* 0xffffffffff077424 */ /* 0x000fe400078e00ff */
[----:B0-----:R-:W-:Y:S01]  /*09b0*/  IMAD.MOV R6, RZ, RZ, -R0 ;  /* 0x000000ffff067224 */ /* 0x001fe200078e0a00 */
[----:B-1----:R-:W-:Y:S02]  /*09c0*/  SHF.R.U64 R14, R4, R8, R5 ;  /* 0x00000008040e7219 */ /* 0x002fe40000001205 */
[----:B------:R-:W0:Y:S01]  /*09d0*/  LDC R18, c[0x0][0x658] ;  /* 0x00019600ff127b82 */ /* 0x000e220000000800 */
[----:B------:R-:W-:Y:S02]  /*09e0*/  I2FP.F32.U32 R4, R11 ;  /* 0x0000000b00047245 */ /* 0x000fe40000201000 */
[----:B--2---:R-:W-:-:S02]  /*09f0*/  ISETP.NE.U32.AND P0, PT, R20, RZ, PT ;  /* 0x000000ff1400720c */ /* 0x004fc40003f05070 */
[----:B------:R-:W-:Y:S01]  /*0a00*/  SHF.R.U32.HI R5, RZ, R8, R5 ;  /* 0x00000008ff057219 */ /* 0x000fe20000011605 */
[----:B------:R-:W-:Y:S01]  /*0a10*/  FMUL R4, R4, UR4 ;  /* 0x0000000404047c20 */ /* 0x000fe20008400000 */
[----:B------:R-:W-:Y:S01]  /*0a20*/  ISETP.NE.AND.EX P0, PT, R21, RZ, PT, P0 ;  /* 0x000000ff1500720c */ /* 0x000fe20003f05300 */
[----:B------:R-:W1:Y:S01]  /*0a30*/  LDC R12, c[0x0][0x148] ;  /* 0x00005200ff0c7b82 */ /* 0x000e620000000800 */
[----:B---3--:R-:W-:-:S07]  /*0a40*/  IMAD R0, R3, R6, R2 ;  /* 0x0000000603007224 */ /* 0x008fce00078e0202 */
[----:B------:R-:W2:Y:S01]  /*0a50*/  LDC R16, c[0x0][0x600] ;  /* 0x00018000ff107b82 */ /* 0x000ea20000000800 */
[-CC-:B----4-:R-:W-:Y:S02]  /*0a60*/  SHF.R.U64 R22, R14, R10.reuse, R5.reuse ;  /* 0x0000000a0e167219 */ /* 0x190fe40000001205 */
[----:B------:R-:W-:Y:S01]  /*0a70*/  SHF.R.U32.HI R3, RZ, R10, R5 ;  /* 0x0000000aff037219 */ /* 0x000fe20000011605 */
[----:B------:R-:W-:Y:S01]  /*0a80*/  IMAD.MOV.U32 R5, RZ, RZ, 0x1 ;  /* 0x00000001ff057424 */ /* 0x000fe200078e00ff */
[----:B------:R3:W4:Y:S03]  /*0a90*/  F2I.U32.TRUNC.NTZ R10, R4 ;  /* 0x00000004000a7305 */ /* 0x000726000020f000 */
[----:B------:R-:W1:Y:S01]  /*0aa0*/  LDC R15, c[0x0][0x648] ;  /* 0x00019200ff0f7b82 */ /* 0x000e620000000800 */
[-C--:B0-----:R-:W-:Y:S02]  /*0ab0*/  SHF.L.U32 R2, R7, R18.reuse, RZ ;  /* 0x0000001207027219 */ /* 0x081fe400000006ff */
[----:B------:R-:W-:-:S02]  /*0ac0*/  SHF.R.U64 R24, R22, R18, R3 ;  /* 0x0000001216187219 */ /* 0x000fc40000001203 */
[----:B------:R-:W-:Y:S02]  /*0ad0*/  LOP3.LUT R9, RZ, R2, RZ, 0x33, !PT ;  /* 0x00000002ff097212 */ /* 0x000fe400078e33ff */
[-C--:B------:R-:W-:Y:S01]  /*0ae0*/  SHF.R.U32.HI R3, RZ, R18.reuse, R3 ;  /* 0x00000012ff037219 */ /* 0x080fe20000011603 */
[----:B------:R-:W0:Y:S01]  /*0af0*/  LDC R17, c[0x0][0x638] ;  /* 0x00018e00ff117b82 */ /* 0x000e220000000800 */
[----:B------:R-:W-:Y:S01]  /*0b00*/  SHF.L.U32 R8, R5, R18, RZ ;  /* 0x0000001205087219 */ /* 0x000fe200000006ff */
[----:B------:R-:W-:-:S06]  /*0b10*/  IMAD.MOV.U32 R2, RZ, RZ, R24 ;  /* 0x000000ffff027224 */ /* 0x000fcc00078e0018 */
[----:B------:R-:W0:Y:S01]  /*0b20*/  LDC R19, c[0x0][0x610] ;  /* 0x00018400ff137b82 */ /* 0x000e220000000800 */
[----:B---34-:R-:W-:Y:S05]  /*0b30*/  @!P0 BRA `(.L_x_6) ;  /* 0x0000000000288947 */ /* 0x018fea0003800000 */
[----:B------:R-:W3:Y:S02]  /*0b40*/  LDC R7, c[0x0][0x64c] ;  /* 0x00019300ff077b82 */ /* 0x000ee40000000800 */
[----:B---3--:R-:W-:-:S05]  /*0b50*/  IADD3 R7, P0, R24, R7, RZ ;  /* 0x0000000718077210 */ /* 0x008fca0007f1e0ff */
[----:B------:R-:W-:-:S04]  /*0b60*/  IMAD.X R13, RZ, RZ, R3, P0 ;  /* 0x000000ffff0d7224 */ /* 0x000fc800000e0603 */
[----:B------:R-:W-:-:S04]  /*0b70*/  IMAD.WIDE.U32 R2, R13, R20, RZ ;  /* 0x000000140d027225 */ /* 0x000fc800078e00ff */
[----:B------:R-:W-:-:S04]  /*0b80*/  IMAD.WIDE.U32 R4, P0, R7, R21, R2 ;  /* 0x0000001507047225 */ /* 0x000fc80007800002 */
[----:B------:R-:W-:-:S04]  /*0b90*/  IMAD.WIDE.U32 R2, R7, R20, RZ ;  /* 0x0000001407027225 */ /* 0x000fc800078e00ff */
[----:B------:R-:W-:Y:S01]  /*0ba0*/  IMAD.X R7, RZ, RZ, RZ, P0 ;  /* 0x000000ffff077224 */ /* 0x000fe200000e06ff */
[----:B------:R-:W-:Y:S01]  /*0bb0*/  IADD3 RZ, P0, R3, R4, RZ ;  /* 0x0000000403ff7210 */ /* 0x000fe20007f1e0ff */
[----:B------:R-:W-:-:S04]  /*0bc0*/  IMAD.MOV.U32 R6, RZ, RZ, R5 ;  /* 0x000000ffff067224 */ /* 0x000fc800078e0005 */
[----:B------:R-:W-:-:S08]  /*0bd0*/  IMAD.WIDE.U32.X R2, R13, R21, R6, P0 ;  /* 0x000000150d027225 */ /* 0x000fd000000e0406 */
.L_x_6:
[----:B-1----:R-:W-:Y:S01]  /*0be0*/  SHF.R.U64 R2, R2, R15, R3 ;  /* 0x0000000f02027219 */ /* 0x002fe20000001203 */
[----:B--2---:R-:W-:Y:S01]  /*0bf0*/  VIADD R3, R16, 0xffffffff ;  /* 0xffffffff10037836 */ /* 0x004fe20000000000 */
[----:B------:R-:W-:Y:S01]  /*0c00*/  LOP3.LUT R9, R22, R9, RZ, 0xc0, !PT ;  /* 0x0000000916097212 */ /* 0x000fe200078ec0ff */
[----:B------:R-:W-:Y:S02]  /*0c10*/  IMAD.MOV R10, RZ, RZ, -R10 ;  /* 0x000000ffff0a7224 */ /* 0x000fe400078e0a0a */
[----:B------:R-:W-:Y:S01]  /*0c20*/  IMAD.MOV R4, RZ, RZ, -R2 ;  /* 0x000000ffff047224 */ /* 0x000fe200078e0a02 */
[----:B------:R-:W-:Y:S01]  /*0c30*/  LOP3.LUT R14, R14, R3, RZ, 0xc0, !PT ;  /* 0x000000030e0e7212 */ /* 0x000fe200078ec0ff */
[----:B------:R-:W-:Y:S02]  /*0c40*/  @P4 IMAD R0, R12, R10, R11 ;  /* 0x0000000a0c004224 */ /* 0x000fe400078e020b */
[----:B------:R-:W-:Y:S02]  /*0c50*/  IMAD R9, R8, R2, R9 ;  /* 0x0000000208097224 */ /* 0x000fe400078e0209 */
[----:B0-----:R-:W-:-:S02]  /*0c60*/  IMAD R3, R4, R17, R24 ;  /* 0x0000001104037224 */ /* 0x001fc400078e0218 */
[----:B------:R-:W-:Y:S02]  /*0c70*/  IMAD R2, R9, R19, R0 ;  /* 0x0000001309027224 */ /* 0x000fe400078e0200 */
[----:B------:R-:W-:Y:S02]  /*0c80*/  IMAD R3, R3, R16, R14 ;  /* 0x0000001003037224 */ /* 0x000fe400078e020e */
[----:B------:R-:W-:-:S03]  /*0c90*/  IMAD.MOV.U32 R0, RZ, RZ, 0x1 ;  /* 0x00000001ff007424 */ /* 0x000fc600078e00ff */
[----:B------:R-:W-:Y:S02]  /*0ca0*/  SEL R4, R3, R2, !P4 ;  /* 0x0000000203047207 */ /* 0x000fe40006000000 */
[----:B------:R-:W-:-:S03]  /*0cb0*/  SEL R2, R2, R3, !P4 ;  /* 0x0000000302027207 */ /* 0x000fc60006000000 */
[----:B------:R0:W-:Y:S04]  /*0cc0*/  STL [R1+0x460], R4 ;  /* 0x0004600401007387 */ /* 0x0001e80000100800 */
[----:B------:R0:W-:Y:S02]  /*0cd0*/  STL [R1+0x464], R2 ;  /* 0x0004640201007387 */ /* 0x0001e40000100800 */
.L_x_4:
[----:B------:R-:W-:-:S08]  /*0ce0*/  NOP ;  /* 0x0000000000007918 */ /* 0x000fd00000000000 */
[----:B------:R-:W1:Y:S02]  /*0cf0*/  USETMAXREG.TRY_ALLOC.CTAPOOL UP0, 0xf0 ;  /* 0x000000f0000079c8 */ /* 0x000e640008000600 */
[----:B-1----:R-:W-:-:S13]  /*0d00*/  PLOP3.LUT P0, PT, PT, PT, UP0, 0x80, 0x0 ;  /* 0x000000000000781c */ /* 0x002fda0003f0f008 */
[----:B------:R-:W-:Y:S05]  /*0d10*/  @!P0 BRA `(.L_x_4) ;  /* 0xfffffffc00f08947 */ /* 0x000fea000383ffff */
[----:B------:R-:W-:Y:S01]  /*0d20*/  ULDC.64 UR4, c[0x0][0x598] ;  /* 0x0001660000047ab9 */ /* 0x000fe20000000a00 */
[----:B------:R-:W-:Y:S01]  /*0d30*/  ULDC.64 UR20, c[0x0][0x208] ;  /* 0x0000820000147ab9 */ /* 0x000fe20000000a00 */
[----:B------:R-:W-:-:S04]  /*0d40*/  ISETP.NE.U32.AND P0, PT, RZ, UR4, PT ;  /* 0x00000004ff007c0c */ /* 0x000fc8000bf05070 */
[----:B------:R-:W-:-:S13]  /*0d50*/  ISETP.NE.AND.EX P0, PT, RZ, UR5, PT, P0 ;  /* 0x00000005ff007c0c */ /* 0x000fda000bf05300 */
[----:B------:R-:W-:Y:S05]  /*0d60*/  @!P0 BRA `(.L_x_7) ;  /* 0x0000000000208947 */ /* 0x000fea0003800000 */
[----:B0-----:R-:W0:Y:S02]  /*0d70*/  LDC.64 R2, c[0x0][0x598] ;  /* 0x00016600ff027b82 */ /* 0x001e240000000a00 */
[----:B0-----:R-:W2:Y:S02]  /*0d80*/  LDG.E.64 R2, desc[UR20][R2.64] ;  /* 0x0000001402027981 */ /* 0x001ea4000c1e1b00 */
[----:B--2---:R-:W-:-:S04]  /*0d90*/  ISETP.NE.U32.AND P0, PT, R2, RZ, PT ;  /* 0x000000ff0200720c */ /* 0x004fc80003f05070 */
[----:B------:R-:W-:-:S13]  /*0da0*/  ISETP.NE.AND.EX P0, PT, R3, RZ, PT, P0 ;  /* 0x000000ff0300720c */ /* 0x000fda0003f05300 */
[----:B------:R-:W-:Y:S05]  /*0db0*/  @!P0 BRA `(.L_x_7) ;  /* 0x00000000000c8947 */ /* 0x000fea0003800000 */
[----:B------:R-:W2:Y:S02]  /*0dc0*/  LD.E R2, desc[UR20][R2.64] ;  /* 0x0000001402027980 */ /* 0x000ea4000c101900 */
[----:B--2---:R-:W-:Y:S01]  /*0dd0*/  R2UR UR22, R2 ;  /* 0x00000000021672ca */ /* 0x004fe200000e0000 */
[----:B------:R-:W-:-:S14]  /*0de0*/  BRA `(.L_x_8) ;  /* 0x0000000000247947 */ /* 0x000fdc0003800000 */
.L_x_7:
[----:B------:R-:W-:Y:S02]  /*0df0*/  ULDC.64 UR4, c[0x0][0x588] ;  /* 0x0001620000047ab9 */ /* 0x000fe40000000a00 */
[----:B------:R-:W-:-:S04]  /*0e00*/  ISETP.NE.U32.AND P0, PT, RZ, UR4, PT ;  /* 0x00000004ff007c0c */ /* 0x000fc8000bf05070 */
[----:B------:R-:W-:-:S13]  /*0e10*/  ISETP.NE.AND.EX P0, PT, RZ, UR5, PT, P0 ;  /* 0x00000005ff007c0c */ /* 0x000fda000bf05300 */
[----:B------:R-:W-:Y:S05]  /*0e20*/  @!P0 BRA `(.L_x_9) ;  /* 0x0000000000108947 */ /* 0x000fea0003800000 */
[----:B0-----:R-:W0:Y:S02]  /*0e30*/  LDC.64 R2, c[0x0][0x588] ;  /* 0x00016200ff027b82 */ /* 0x001e240000000a00 */
[----:B0-----:R-:W2:Y:S02]  /*0e40*/  LDG.E R2, desc[UR20][R2.64] ;  /* 0x0000001402027981 */ /* 0x001ea4000c1e1900 */
[----:B--2---:R-:W-:Y:S01]  /*0e50*/  R2UR UR22, R2 ;  /* 0x00000000021672ca */ /* 0x004fe200000e0000 */
[----:B------:R-:W-:-:S14]  /*0e60*/  BRA `(.L_x_8) ;  /* 0x0000000000047947 */ /* 0x000fdc0003800000 */
.L_x_9:
[----:B------:R-:W-:-:S05]  /*0e70*/  ULDC UR22, c[0x0][0x580] ;  /* 0x0001600000167ab9 */ /* 0x000fca0000000800 */
.L_x_8:
[----:B------:R-:W-:Y:S02]  /*0e80*/  ULDC.64 UR4, c[0x0][0x5a0] ;  /* 0x0001680000047ab9 */ /* 0x000fe40000000a00 */
        /* <DEDUP_REMOVED lines=11> */
.L_x_10:
        /* <DEDUP_REMOVED lines=8> */
.L_x_12:
[----:B------:R-:W-:-:S05]  /*0fc0*/  ULDC UR23, c[0x0][0x584] ;  /* 0x0001610000177ab9 */ /* 0x000fca0000000800 */
.L_x_11:
[----:B------:R-:W-:-:S13]  /*0fd0*/  LOP3.LUT P0, RZ, R0, 0xff, RZ, 0xc0, !PT ;  /* 0x000000ff00ff7812 */ /* 0x000fda000780c0ff */
[----:B------:R-:W-:Y:S05]  /*0fe0*/  @!P0 EXIT ;  /* 0x000000000000894d */ /* 0x000fea0003800000 */
[----:B------:R-:W-:Y:S01]  /*0ff0*/  ULDC UR4, c[0x0][0x28c] ;  /* 0x0000a30000047ab9 */ /* 0x000fe20000000800 */
[----:B------:R-:W-:Y:S02]  /*1000*/  ULOP3.LUT UR24, UR13, 0x1, URZ, 0xfc, !UPT ;  /* 0x000000010d187892 */ /* 0x000fe4000f8efc3f */
[----:B------:R-:W-:-:S04]  /*1010*/  UIADD3 UR4, UR4, 0x1f, URZ ;  /* 0x0000001f04047890 */ /* 0x000fc8000fffe03f */
[----:B------:R-:W-:-:S04]  /*1020*/  USHF.R.S32.HI UR5, URZ, 0x1f, UR4 ;  /* 0x0000001f3f057899 */ /* 0x000fc80008011404 */
[----:B------:R-:W-:-:S03]  /*1030*/  ULEA.HI UR5, UR5, UR4, URZ, 0x5 ;  /* 0x0000000405057291 */ /* 0x000fc6000f8f283f */
[----:B------:R-:W-:Y:S01]  /*1040*/  UMOV UR4, URZ ;  /* 0x0000003f00047c82 */ /* 0x000fe20008000000 */
[----:B------:R-:W-:-:S03]  /*1050*/  USHF.R.S32.HI UR9, URZ, 0x5, UR5 ;  /* 0x000000053f097899 */ /* 0x000fc60008011405 */
[----:B------:R-:W-:-:S09]  /*1060*/  UMOV UR5, URZ ;  /* 0x0000003f00057c82 */ /* 0x000fd20008000000 */
.L_x_549:
[----:B------:R-:W-:Y:S01]  /*1070*/  STL [R1+0x454], RZ ;  /* 0x000454ff01007387 */ /* 0x000fe20000100800 */
[----:B-1----:R-:W1:Y:S01]  /*1080*/  S2UR UR16, SR_CgaCtaId ;  /* 0x00000000001079c3 */ /* 0x002e620000008800 */
[----:B------:R-:W-:Y:S01]  /*1090*/  UMOV UR15, 0x400 ;  /* 0x00000400000f7882 */ /* 0x000fe20000000000 */
[----:B------:R-:W-:Y:S01]  /*10a0*/  UMOV UR6, URZ ;  /* 0x0000003f00067c82 */ /* 0x000fe20008000000 */
[----:B------:R-:W-:Y:S01]  /*10b0*/  STL [R1+0x450], RZ ;  /* 0x000450ff01007387 */ /* 0x000fe20000100800 */
[----:B------:R-:W-:Y:S01]  /*10c0*/  UMOV UR7, URZ ;  /* 0x0000003f00077c82 */ /* 0x000fe20008000000 */
[----:B------:R-:W-:Y:S01]  /*10d0*/  UMOV UR8, URZ ;  /* 0x0000003f00087c82 */ /* 0x000fe20008000000 */
[----:B------:R-:W-:Y:S01]  /*10e0*/  CS2R R236, SRZ ;  /* 0x0000000000ec7805 */ /* 0x000fe2000001ff00 */
[----:B------:R-:W-:Y:S01]  /*10f0*/  STL [R1+0x44c], RZ ;  /* 0x00044cff01007387 */ /* 0x000fe20000100800 */
[----:B0-----:R-:W0:Y:S01]  /*1100*/  LDC R2, c[0x0][0x28c] ;  /* 0x0000a300ff027b82 */ /* 0x001e220000000800 */
[----:B------:R-:W-:-:S02]  /*1110*/  CS2R R234, SRZ ;  /* 0x0000000000ea7805 */ /* 0x000fc4000001ff00 */
[----:B------:R-:W-:Y:S01]  /*1120*/  CS2R R232, SRZ ;  /* 0x0000000000e87805 */ /* 0x000fe2000001ff00 */
[----:B------:R-:W-:Y:S01]  /*1130*/  STL [R1+0x448], RZ ;  /* 0x000448ff01007387 */ /* 0x000fe20000100800 */
[----:B------:R-:W-:Y:S02]  /*1140*/  CS2R R230, SRZ ;  /* 0x0000000000e67805 */ /* 0x000fe4000001ff00 */
[----:B------:R-:W-:Y:S02]  /*1150*/  CS2R R228, SRZ ;  /* 0x0000000000e47805 */ /* 0x000fe4000001ff00 */
[----:B------:R-:W-:Y:S01]  /*1160*/  CS2R R226, SRZ ;  /* 0x0000000000e27805 */ /* 0x000fe2000001ff00 */
[----:B------:R-:W-:Y:S01]  /*1170*/  STL [R1+0x444], RZ ;  /* 0x000444ff01007387 */ /* 0x000fe20000100800 */
[----:B------:R-:W-:Y:S02]  /*1180*/  CS2R R224, SRZ ;  /* 0x0000000000e07805 */ /* 0x000fe4000001ff00 */
        /* <DEDUP_REMOVED lines=15> */
[----:B0-----:R-:W-:Y:S02]  /*1280*/  ISETP.GE.AND P0, PT, R2, 0x1, PT ;  /* 0x000000010200780c */ /* 0x001fe40003f06270 */
        /* <DEDUP_REMOVED lines=131> */
[----:B------:R-:W-:-:S03]  /*1ac0*/  CS2R R150, SRZ ;  /* 0x0000000000967805 */ /* 0x000fc6000001ff00 */
[----:B------:R-:W-:Y:S04]  /*1ad0*/  STL [R1+0x3ac], RZ ;  /* 0x0003acff01007387 */ /* 0x000fe80000100800 */
        /* <DEDUP_REMOVED lines=107> */
[----:B------:R-:W-:Y:S04]  /*2190*/  STL [R1], RZ ;  /* 0x000000ff01007387 */ /* 0x000fe80000100800 */
        /* <DEDUP_REMOVED lines=39> */
[----:B------:R-:W-:Y:S01]  /*2410*/  STL [R1+0xa0], RZ ;  /* 0x0000a0ff01007387 */ /* 0x000fe20000100800 */
[----:B------:R-:W0:Y:S03]  /*2420*/  S2R R0, SR_TID.X ;  /* 0x0000000000007919 */ /* 0x000e260000002100 */
        /* <DEDUP_REMOVED lines=8> */
[----:B0-----:R-:W-:-:S03]  /*24b0*/  LOP3.LUT R0, R0, 0x80, RZ, 0xc0, !PT ;  /* 0x0000008000007812 */ /* 0x001fc600078ec0ff */
[----:B------:R-:W-:Y:S01]  /*24c0*/  STL [R1+0xc4], RZ ;  /* 0x0000c4ff01007387 */ /* 0x000fe20000100800 */
[----:B------:R-:W-:-:S03]  /*24d0*/  SHF.R.U32.HI R0, RZ, 0x7, R0 ;  /* 0x00000007ff007819 */ /* 0x000fc60000011600 */
        /* <DEDUP_REMOVED lines=33> */
[----:B------:R-:W0:Y:S04]  /*26f0*/  SHFL.IDX PT, R0, R0, RZ, 0x1f ;  /* 0x00001fff00007589 */ /* 0x000e2800000e0000 */
[----:B--2---:R2:W-:Y:S04]  /*2700*/  STL [R1+0x14c], RZ ;  /* 0x00014cff01007387 */ /* 0x0045e80000100800 */
[----:B------:R2:W-:Y:S04]  /*2710*/  STL [R1+0x150], RZ ;  /* 0x000150ff01007387 */ /* 0x0005e80000100800 */
[----:B------:R2:W-:Y:S04]  /*2720*/  STL [R1+0x154], RZ ;  /* 0x000154ff01007387 */ /* 0x0005e80000100800 */
[----:B------:R2:W-:Y:S04]  /*2730*/  STL [R1+0x158], RZ ;  /* 0x000158ff01007387 */ /* 0x0005e80000100800 */
[----:B------:R2:W-:Y:S04]  /*2740*/  STL [R1+0x15c], RZ ;  /* 0x00015cff01007387 */ /* 0x0005e80000100800 */
[----:B------:R2:W-:Y:S01]  /*2750*/  STL [R1+0x160], RZ ;  /* 0x000160ff01007387 */ /* 0x0005e20000100800 */
[----:B0-----:R-:W-:Y:S01]  /*2760*/  R2UR UR12, R0 ;  /* 0x00000000000c72ca */ /* 0x001fe200000e0000 */
[----:B------:R-:W-:-:S02]  /*2770*/  IMAD.U32 R0, RZ, RZ, UR4 ;  /* 0x00000004ff007e24 */ /* 0x000fc4000f8e00ff */
[----:B------:R2:W-:Y:S04]  /*2780*/  STL [R1+0x164], RZ ;  /* 0x000164ff01007387 */ /* 0x0005e80000100800 */
[----:B------:R2:W-:Y:S04]  /*2790*/  STL [R1+0x168], RZ ;  /* 0x000168ff01007387 */ /* 0x0005e80000100800 */
[----:B------:R2:W-:Y:S02]  /*27a0*/  STL [R1+0x16c], RZ ;  /* 0x00016cff01007387 */ /* 0x0005e40000100800 */
[----:B------:R-:W-:-:S02]  /*27b0*/  ULEA.HI UR11, UR12, UR12, URZ, 0x1 ;  /* 0x0000000c0c0b7291 */ /* 0x000fc4000f8f083f */
[----:B------:R2:W-:Y:S02]  /*27c0*/  STL [R1+0x170], RZ ;  /* 0x000170ff01007387 */ /* 0x0005e40000100800 */
[----:B------:R-:W-:Y:S02]  /*27d0*/  ULOP3.LUT UR14, UR11, 0x1ffffe, URZ, 0xc0, !UPT ;  /* 0x001ffffe0b0e7892 */ /* 0x000fe4000f8ec03f */
[----:B------:R2:W-:Y:S01]  /*27e0*/  STL [R1+0x174], RZ ;  /* 0x000174ff01007387 */ /* 0x0005e20000100800 */
[----:B-1----:R-:W-:Y:S02]  /*27f0*/  ULEA UR11, UR16, UR15, 0x18 ;  /* 0x0000000f100b7291 */ /* 0x002fe4000f8ec03f */
[----:B------:R-:W-:Y:S01]  /*2800*/  UIADD3 UR14, UR12, -UR14, URZ ;  /* 0x8000000e0c0e7290 */ /* 0x000fe2000fffe03f */
[----:B------:R2:W-:Y:S03]  /*2810*/  STL [R1+0x178], RZ ;  /* 0x000178ff01007387 */ /* 0x0005e60000100800 */
[----:B------:R-:W-:Y:S01]  /*2820*/  ULEA UR14, UR14, UR11, 0xb ;  /* 0x0000000b0e0e7291 */ /* 0x000fe2000f8e583f */
[----:B------:R2:W-:Y:S03]  /*2830*/  STL [R1+0x17c], RZ ;  /* 0x00017cff01007387 */ /* 0x0005e60000100800 */
[----:B------:R-:W-:Y:S01]  /*2840*/  UIADD3 UR14, UR14, 0x180, URZ ;  /* 0x000001800e0e7890 */ /* 0x000fe2000fffe03f */
[----:B------:R2:W-:Y:S03]  /*2850*/  STL [R1+0x180], RZ ;  /* 0x000180ff01007387 */ /* 0x0005e60000100800 */
[----:B------:R-:W-:Y:S01]  /*2860*/  USHF.R.U32.HI UR12, URZ, 0x4, UR14 ;  /* 0x000000043f0c7899 */ /* 0x000fe2000801160e */
[----:B------:R2:W-:Y:S02]  /*2870*/  STL [R1+0x184], RZ ;  /* 0x000184ff01007387 */ /* 0x0005e40000100800 */
[----:B------:R-:W-:Y:S01]  /*2880*/  UMOV UR14, UR5 ;  /* 0x00000005000e7c82 */ /* 0x000fe20008000000 */
[----:B------:R-:W-:Y:S01]  /*2890*/  ULOP3.LUT UR12, UR12, 0x3fff, URZ, 0xc0, !UPT ;  /* 0x00003fff0c0c7892 */ /* 0x000fe2000f8ec03f */
[----:B------:R2:W-:Y:S04]  /*28a0*/  STL [R1+0x188], RZ ;  /* 0x000188ff01007387 */ /* 0x0005e80000100800 */
        /* <DEDUP_REMOVED lines=28> */
[----:B------:R2:W-:Y:S01]  /*2a70*/  STL [R1+0x1fc], RZ ;  /* 0x0001fcff01007387 */ /* 0x0005e20000100800 */
[----:B------:R-:W-:Y:S05]  /*2a80*/  @!P0 BRA `(.L_x_13) ;  /* 0x0000003400dc8947 */ /* 0x000fea0003800000 */
[----:B------:R-:W-:-:S06]  /*2a90*/  UISETP.NE.AND UP0, UPT, UR24, 0x3, UPT ;  /* 0x000000031800788c */ /* 0x000fcc000bf05270 */
[----:B------:R-:W-:-:S13]  /*2aa0*/  PLOP3.LUT P1, PT, PT, PT, UP0, 0x80, 0x0 ;  /* 0x000000000000781c */ /* 0x000fda0003f2f008 */
[----:B------:R-:W-:Y:S05]  /*2ab0*/  @!P1 BRA `(.L_x_14) ;  /* 0x0000000000049947 */ /* 0x000fea0003800000 */
[----:B------:R-:W-:Y:S01]  /*2ac0*/  BPT.TRAP 0x1 ;  /* 0x000000040000795c */ /* 0x000fe20000300000 */
.L_x_14:
[----:B------:R-:W-:Y:S01]  /*2ad0*/  ULEA UR7, UR5, UR11, 0x3 ;  /* 0x0000000b05077291 */ /* 0x000fe2000f8e183f */
[----:B------:R-:W-:-:S05]  /*2ae0*/  IMAD.U32 R0, RZ, RZ, UR4 ;  /* 0x00000004ff007e24 */ /* 0x000fca000f8e00ff */
[----:B------:R-:W-:-:S04]  /*2af0*/  SHF.L.U32 R0, R0, 0x1f, RZ ;  /* 0x0000001f00007819 */ /* 0x000fc800000006ff */
[----:B------:R0:W1:Y:S01]  /*2b00*/  SYNCS.PHASECHK.TRANS64.TRYWAIT P0, [UR7], R0 ;  /* 0x00000000ff0075a7 */ /* 0x0000620008000147 */
[----:B------:R-:W-:Y:S05]  /*2b10*/  @!P1 BRA `(.L_x_15) ;  /* 0x0000000000049947 */ /* 0x000fea0003800000 */
[----:B------:R-:W-:Y:S01]  /*2b20*/  BPT.TRAP 0x1 ;  /* 0x000000040000795c */ /* 0x000fe20000300000 */
.L_x_15:
[----:B------:R3:W-:Y:S01]  /*2b30*/  STL [R1+0x454], RZ ;  /* 0x000454ff01007387 */ /* 0x0007e20000100800 */
[----:B------:R-:W-:Y:S01]  /*2b40*/  UMOV UR6, 0x1 ;  /* 0x0000000100067882 */ /* 0x000fe20000000000 */
[----:B-1----:R-:W-:Y:S05]  /*2b50*/  @P0 BRA `(.L_x_16) ;  /* 0x0000000000080947 */ /* 0x002fea0003800000 */
[----:B------:R-:W1:Y:S02]  /*2b60*/  SYNCS.PHASECHK.TRANS64.TRYWAIT P0, [UR7], R0 ;  /* 0x00000000ff0075a7 */ /* 0x000e640008000147 */
[----:B-1----:R-:W-:Y:S05]  /*2b70*/  @!P0 BRA `(.L_x_17) ;  /* 0x00000208000c8947 */ /* 0x002fea0003800000 */
.L_x_16:
[----:B------:R-:W-:Y:S01]  /*2b80*/  UIADD3 UR7, UR11, 0xc180, URZ ;  /* 0x0000c1800b077890 */ /* 0x000fe2000fffe03f */
[----:B------:R-:W-:Y:S01]  /*2b90*/  WARPGROUP.ARRIVE ;  /* 0x00000000000079c5 */ /* 0x000fe20000000000 */
[----:B------:R-:W-:Y:S01]  /*2ba0*/  ULOP3.LUT UR16, UR12, 0x10000, URZ, 0xfc, !UPT ;  /* 0x000100000c107892 */ /* 0x000fe2000f8efc3f */
[----:B------:R-:W-:Y:S01]  /*2bb0*/  STL [R1+0x450], RZ ;  /* 0x000450ff01007387 */ /* 0x000fe20000100800 */
[----:B------:R-:W-:Y:S01]  /*2bc0*/  USHF.R.U32.HI UR7, URZ, 0x4, UR7 ;  /* 0x000000043f077899 */ /* 0x000fe20008011607 */
[----:B------:R-:W-:Y:S01]  /*2bd0*/  CS2R R236, SRZ ;  /* 0x0000000000ec7805 */ /* 0x000fe2000001ff00 */
[----:B------:R-:W-:Y:S01]  /*2be0*/  ULEA UR16, UR5, UR16, 0x9 ;  /* 0x0000001005107291 */ /* 0x000fe2000f8e483f */
[----:B------:R-:W-:Y:S01]  /*2bf0*/  STL [R1+0x44c], RZ ;  /* 0x00044cff01007387 */ /* 0x000fe20000100800 */
[----:B------:R-:W-:Y:S01]  /*2c00*/  ULOP3.LUT UR7, UR7, 0x3fff, URZ, 0xc0, !UPT ;  /* 0x00003fff07077892 */ /* 0x000fe2000f8ec03f */
[----:B------:R-:W-:Y:S01]  /*2c10*/  CS2R R234, SRZ ;  /* 0x0000000000ea7805 */ /* 0x000fe2000001ff00 */
[----:B------:R-:W-:Y:S01]  /*2c20*/  UMOV UR17, 0xc0000010 ;  /* 0xc000001000117882 */ /* 0x000fe20000000000 */
[----:B------:R-:W-:Y:S01]  /*2c30*/  UMOV UR19, 0xc0000010 ;  /* 0xc000001000137882 */ /* 0x000fe20000000000 */
[----:B------:R-:W-:Y:S01]  /*2c40*/  ULOP3.LUT UR7, UR7, 0x10000, URZ, 0xfc, !UPT ;  /* 0x0001000007077892 */ /* 0x000fe2000f8efc3f */
[----:B------:R-:W-:Y:S01]  /*2c50*/  STL [R1+0x448], RZ ;  /* 0x000448ff01007387 */ /* 0x000fe20000100800 */
[----:B------:R-:W-:-:S02]  /*2c60*/  CS2R R232, SRZ ;  /* 0x0000000000e87805 */ /* 0x000fc4000001ff00 */
[----:B------:R-:W-:Y:S01]  /*2c70*/  CS2R R230, SRZ ;  /* 0x0000000000e67805 */ /* 0x000fe2000001ff00 */
[----:B------:R-:W-:Y:S01]  /*2c80*/  ULEA UR18, UR5, UR7, 0x9 ;  /* 0x0000000705127291 */ /* 0x000fe2000f8e483f */
[----:B------:R-:W-:Y:S01]  /*2c90*/  STL [R1+0x444], RZ ;  /* 0x000444ff01007387 */ /* 0x000fe20000100800 */
[----:B------:R-:W-:Y:S01]  /*2ca0*/  CS2R R228, SRZ ;  /* 0x0000000000e47805 */ /* 0x000fe2000001ff00 */
[----:B------:R-:W-:Y:S01]  /*2cb0*/  ULDC UR7, c[0x0][0x50c] ;  /* 0x0001430000077ab9 */ /* 0x000fe20000000800 */
[----:B------:R-:W-:Y:S01]  /*2cc0*/  CS2R R226, SRZ ;  /* 0x0000000000e27805 */ /* 0x000fe2000001ff00 */
[----:B------:R-:W-:Y:S01]  /*2cd0*/  STL [R1+0x440], RZ ;  /* 0x000440ff01007387 */ /* 0x000fe20000100800 */
[----:B------:R-:W-:Y:S01]  /*2ce0*/  UISETP.NE.AND UP0, UPT, UR7, 0x1, UPT ;  /* 0x000000010700788c */ /* 0x000fe2000bf05270 */
[----:B------:R-:W-:Y:S02]  /*2cf0*/  CS2R R224, SRZ ;  /* 0x0000000000e07805 */ /* 0x000fe4000001ff00 */
[----:B------:R-:W-:Y:S01]  /*2d00*/  CS2R R222, SRZ ;  /* 0x0000000000de7805 */ /* 0x000fe2000001ff00 */
[----:B------:R-:W-:Y:S01]  /*2d10*/  QGMMA.64x256x32.F32.E4M3.E4M3 R4, gdesc[UR16], RZ, !UPT, gsb0 ;  /* 0x03e00000100479f3 */ /* 0x000fe2000c0008ff */
[----:B------:R-:W-:Y:S01]  /*2d20*/  STL [R1+0x43c], RZ ;  /* 0x00043cff01007387 */ /* 0x000fe20000100800 */
[----:B------:R-:W-:Y:S01]  /*2d30*/  UIADD3 UR16, UR16, 0x100, URZ ;  /* 0x0000010010107890 */ /* 0x000fe2000fffe03f */
[----:B------:R-:W-:Y:S01]  /*2d40*/  CS2R R220, SRZ ;  /* 0x0000000000dc7805 */ /* 0x000fe2000001ff00 */
[----:B------:R-:W-:Y:S01]  /*2d50*/  UMOV UR17, 0xc0000010 ;  /* 0xc000001000117882 */ /* 0x000fe20000000000 */
[----:B------:R-:W-:Y:S01]  /*2d60*/  STL [R1+0x438], RZ ;  /* 0x000438ff01007387 */ /* 0x000fe20000100800 */
[----:B------:R-:W-:Y:S01]  /*2d70*/  USEL UR7, URZ, 0x1, UP0 ;  /* 0x000000013f077887 */ /* 0x000fe20008000000 */
[----:B------:R-:W-:-:S02]  /*2d80*/  CS2R R218, SRZ ;  /* 0x0000000000da7805 */ /* 0x000fc4000001ff00 */
[----:B------:R-:W-:Y:S01]  /*2d90*/  CS2R R216, SRZ ;  /* 0x0000000000d87805 */ /* 0x000fe2000001ff00 */
[----:B------:R-:W-:Y:S01]  /*2da0*/  STL [R1+0x434], RZ ;  /* 0x000434ff01007387 */ /* 0x000fe20000100800 */
[----:B------:R-:W-:Y:S02]  /*2db0*/  CS2R R214, SRZ ;  /* 0x0000000000d67805 */ /* 0x000fe4000001ff00 */
[----:B------:R-:W-:Y:S02]  /*2dc0*/  CS2R R212, SRZ ;  /* 0x0000000000d47805 */ /* 0x000fe4000001ff00 */
[----:B------:R-:W-:Y:S01]  /*2dd0*/  ISETP.NE.AND P0, PT, RZ, UR7, PT ;  /* 0x00000007ff007c0c */ /* 0x000fe2000bf05270 */
        /* <DEDUP_REMOVED lines=93> */
[----:B------:R-:W-:-:S02]  /*33b0*/  WARPGROUP.DEPBAR.LE gsb0, 0x0 ;  /* 0x00008000000079c5 */ /* 0x000fc40000010000 */
[----:B-1----:R-:W-:Y:S01]  /*33c0*/  IMAD.MOV.U32 R3, RZ, RZ, R129 ;  /* 0x000000ffff037224 */ /* 0x002fe200078e0081 */
[----:B------:R-:W-:Y:S01]  /*33d0*/  STL [R1+0x334], RZ ;  /* 0x000334ff01007387 */ /* 0x000fe20000100800 */
[----:B------:R-:W-:Y:S02]  /*33e0*/  IMAD.MOV.U32 R2, RZ, RZ, R130 ;  /* 0x000000ffff027224 */ /* 0x000fe400078e0082 */
[----:B0-----:R-:W-:Y:S01]  /*33f0*/  IMAD.MOV.U32 R0, RZ, RZ, R131 ;  /* 0x000000ffff007224 */ /* 0x001fe200078e0083 */
        /* <DEDUP_REMOVED lines=23> */
[----:B------:R0:W-:Y:S04]  /*3570*/  STL.64 [R1], R4 ;  /* 0x0000000401007387 */ /* 0x0001e80000100a00 */
[----:B------:R1:W-:Y:S04]  /*3580*/  STL.64 [R1+0x8], R6 ;  /* 0x0000080601007387 */ /* 0x0003e80000100a00 */
[----:B------:R4:W-:Y:S04]  /*3590*/  STL.64 [R1+0x10], R8 ;  /* 0x0000100801007387 */ /* 0x0009e80000100a00 */
[----:B------:R5:W-:Y:S01]  /*35a0*/  STL.64 [R1+0x18], R10 ;  /* 0x0000180a01007387 */ /* 0x000be20000100a00 */
[----:B0-----:R-:W-:-:S03]  /*35b0*/  CS2R R4, SRZ ;  /* 0x0000000000047805 */ /* 0x001fc6000001ff00 */
[----:B------:R0:W-:Y:S01]  /*35c0*/  STL.64 [R1+0x20], R12 ;  /* 0x0000200c01007387 */ /* 0x0001e20000100a00 */
[----:B-1----:R-:W-:-:S03]  /*35d0*/  CS2R R6, SRZ ;  /* 0x0000000000067805 */ /* 0x002fc6000001ff00 */
[----:B------:R1:W-:Y:S01]  /*35e0*/  STL.64 [R1+0x28], R14 ;  /* 0x0000280e01007387 */ /* 0x0003e20000100a00 */
[----:B----4-:R-:W-:-:S03]  /*35f0*/  CS2R R8, SRZ ;  /* 0x0000000000087805 */ /* 0x010fc6000001ff00 */
[----:B------:R4:W-:Y:S01]  /*3600*/  STL.64 [R1+0x30], R16 ;  /* 0x0000301001007387 */ /* 0x0009e20000100a00 */
[----:B-----5:R-:W-:-:S03]  /*3610*/  CS2R R10, SRZ ;  /* 0x00000000000a7805 */ /* 0x020fc6000001ff00 */
[----:B------:R5:W-:Y:S01]  /*3620*/  STL.64 [R1+0x38], R18 ;  /* 0x0000381201007387 */ /* 0x000be20000100a00 */
[----:B0-----:R-:W-:-:S03]  /*3630*/  CS2R R12, SRZ ;  /* 0x00000000000c7805 */ /* 0x001fc6000001ff00 */
[----:B------:R0:W-:Y:S01]  /*3640*/  STL.64 [R1+0x40], R20 ;  /* 0x0000401401007387 */ /* 0x0001e20000100a00 */
[----:B-1----:R-:W-:-:S03]  /*3650*/  CS2R R14, SRZ ;  /* 0x00000000000e7805 */ /* 0x002fc6000001ff00 */
[----:B------:R1:W-:Y:S01]  /*3660*/  STL.64 [R1+0x48], R22 ;  /* 0x0000481601007387 */ /* 0x0003e20000100a00 */
[----:B----4-:R-:W-:-:S03]  /*3670*/  CS2R R16, SRZ ;  /* 0x0000000000107805 */ /* 0x010fc6000001ff00 */
[----:B------:R-:W-:Y:S01]  /*3680*/  STL.64 [R1+0x50], R24 ;  /* 0x0000501801007387 */ /* 0x000fe20000100a00 */
[----:B-----5:R-:W-:-:S03]  /*3690*/  CS2R R18, SRZ ;  /* 0x0000000000127805 */ /* 0x020fc6000001ff00 */
[----:B------:R-:W-:Y:S01]  /*36a0*/  STL.64 [R1+0x58], R26 ;  /* 0x0000581a01007387 */ /* 0x000fe20000100a00 */
[----:B0-----:R-:W-:-:S03]  /*36b0*/  CS2R R20, SRZ ;  /* 0x0000000000147805 */ /* 0x001fc6000001ff00 */
[----:B------:R-:W-:Y:S01]  /*36c0*/  STL.64 [R1+0x60], R28 ;  /* 0x0000601c01007387 */ /* 0x000fe20000100a00 */
[----:B-1----:R-:W-:-:S03]  /*36d0*/  CS2R R22, SRZ ;  /* 0x0000000000167805 */ /* 0x002fc6000001ff00 */
[----:B------:R-:W-:Y:S04]  /*36e0*/  STL.64 [R1+0x68], R30 ;  /* 0x0000681e01007387 */ /* 0x000fe80000100a00 */
        /* <DEDUP_REMOVED lines=49> */
[----:B------:R0:W-:Y:S04]  /*3a00*/  STL.64 [R1+0x1f8], R130 ;  /* 0x0001f88201007387 */ /* 0x0001e80000100a00 */
[----:B------:R1:W-:Y:S04]  /*3a10*/  STL [R1+0x2d4], RZ ;  /* 0x0002d4ff01007387 */ /* 0x0003e80000100800 */
[----:B------:R1:W-:Y:S01]  /*3a20*/  STL [R1+0x2d0], RZ ;  /* 0x0002d0ff01007387 */ /* 0x0003e20000100800 */
[----:B0-----:R-:W-:-:S03]  /*3a30*/  WARPGROUP.ARRIVE ;  /* 0x00000000000079c5 */ /* 0x001fc60000000000 */
[----:B------:R1:W-:Y:S04]  /*3a40*/  STL [R1+0x2cc], RZ ;  /* 0x0002ccff01007387 */ /* 0x0003e80000100800 */
[----:B------:R1:W-:Y:S01]  /*3a50*/  STL [R1+0x2c8], RZ ;  /* 0x0002c8ff01007387 */ /* 0x0003e20000100800 */
[----:B------:R-:W-:Y:S03]  /*3a60*/  QGMMA.64x256x32.F32.E4M3.E4M3 R24, gdesc[UR16], RZ, !UPT, gsb0 ;  /* 0x03e00000101879f3 */ /* 0x000fe6000c0008ff */
        /* <DEDUP_REMOVED lines=50> */
[----:B------:R-:W-:-:S02]  /*3d90*/  WARPGROUP.DEPBAR.LE gsb0, 0x0 ;  /* 0x00008000000079c5 */ /* 0x000fc40000010000 */
[----:B------:R-:W-:Y:S05]  /*3da0*/  @!P0 BRA `(.L_x_18) ;  /* 0x0000002000f88947 */ /* 0x000fea0003800000 */
[----:B------:R-:W4:Y:S04]  /*3db0*/  LDL R4, [R1] ;  /* 0x0000000001047983 */ /* 0x000f280000100800 */
[----:B------:R-:W5:Y:S04]  /*3dc0*/  LDL R5, [R1+0x4] ;  /* 0x0000040001057983 */ /* 0x000f680000100800 */
[----:B------:R-:W2:Y:S04]  /*3dd0*/  LDL R6, [R1+0x8] ;  /* 0x0000080001067983 */ /* 0x000ea80000100800 */
[----:B------:R-:W3:Y:S04]  /*3de0*/  LDL R7, [R1+0xc] ;  /* 0x00000c0001077983 */ /* 0x000ee80000100800 */
        /* <DEDUP_REMOVED lines=100> */
[----:B------:R0:W-:Y:S04]  /*4430*/  STL [R1+0x4c0], R131 ;  /* 0x0004c08301007387 */ /* 0x0001e80000100800 */
[----:B0-----:R-:W3:Y:S04]  /*4440*/  LDL R131, [R1+0x1a0] ;  /* 0x0001a00001837983 */ /* 0x001ee80000100800 */
        /* <DEDUP_REMOVED lines=39> */
[----:B0-----:R-:W3:Y:S01]  /*46c0*/  LDL R151, [R1+0x1f0] ;  /* 0x0001f00001977983 */ /* 0x001ee20000100800 */
[----:B------:R-:W-:-:S01]  /*46d0*/  FADD R3, RZ, R3 ;  /* 0x00000003ff037221 */ /* 0x000fc20000000000 */
[----:B------:R-:W-:Y:S01]  /*46e0*/  FADD R2, RZ, R2 ;  /* 0x00000002ff027221 */ /* 0x000fe20000000000 */
[----:B----4-:R-:W-:-:S01]  /*46f0*/  FADD R4, RZ, R4 ;  /* 0x00000004ff047221 */ /* 0x010fc20000000000 */
[----:B-----5:R-:W-:Y:S01]  /*4700*/  FADD R5, RZ, R5 ;  /* 0x00000005ff057221 */ /* 0x020fe20000000000 */
[----:B--2---:R-:W-:-:S01]  /*4710*/  FADD R6, RZ, R6 ;  /* 0x00000006ff067221 */ /* 0x004fc20000000000 */
[----:B---3--:R-:W-:Y:S01]  /*4720*/  FADD R7, RZ, R7 ;  /* 0x00000007ff077221 */ /* 0x008fe20000000000 */
[----:B------:R-:W-:-:S01]  /*4730*/  FADD R8, RZ, R8 ;  /* 0x00000008ff087221 */ /* 0x000fc20000000000 */
[----:B------:R-:W-:Y:S01]  /*4740*/  FADD R9, RZ, R9 ;  /* 0x00000009ff097221 */ /* 0x000fe20000000000 */
        /* <DEDUP_REMOVED lines=13> */
[----:B------:R-:W2:Y:S01]  /*4820*/  LDL.LU R131, [R1+0x4c0] ;  /* 0x0004c00001837983 */ /* 0x000ea20000300800 */
        /* <DEDUP_REMOVED lines=13> */
[----:B------:R-:W3:Y:S01]  /*4900*/  LDL.LU R132, [R1+0x4bc] ;  /* 0x0004bc0001847983 */ /* 0x000ee20000300800 */
        /* <DEDUP_REMOVED lines=16> */
[----:B------:R0:W-:Y:S01]  /*4a10*/  STL [R1+0x200], R133 ;  /* 0x0002008501007387 */ /* 0x0001e20000100800 */
        /* <DEDUP_REMOVED lines=9> */
[----:B0-----:R-:W4:Y:S01]  /*4ab0*/  LDL.LU R133, [R1+0x4b8] ;  /* 0x0004b80001857983 */ /* 0x001f220000300800 */
[----:B------:R-:W-:-:S01]  /*4ac0*/  FADD R185, RZ, R185 ;  /* 0x000000b9ffb97221 */ /* 0x000fc20000000000 */
[----:B------:R-:W-:Y:S01]  /*4ad0*/  FADD R186, RZ, R186 ;  /* 0x000000baffba7221 */ /* 0x000fe20000000000 */
[----:B------:R-:W-:-:S01]  /*4ae0*/  FADD R187, RZ, R187 ;  /* 0x000000bbffbb7221 */ /* 0x000fc20000000000 */
        /* <DEDUP_REMOVED lines=10> */
[----:B0-----:R-:W5:Y:S01]  /*4b90*/  LDL.LU R134, [R1+0x4b4] ;  /* 0x0004b40001867983 */ /* 0x001f620000300800 */
        /* <DEDUP_REMOVED lines=51> */
[----:B0-----:R-:W5:Y:S04]  /*4ed0*/  LDL.LU R138, [R1+0x4a4] ;  /* 0x0004a400018a7983 */ /* 0x001f680000300800 */
[----:B------:R0:W-:Y:S01]  /*4ee0*/  STL [R1+0x218], R139 ;  /* 0x0002188b01007387 */ /* 0x0001e20000100800 */
[----:B------:R-:W-:-:S03]  /*4ef0*/  FADD R140, RZ, R140 ;  /* 0x0000008cff8c7221 */ /* 0x000fc60000000000 */
        /* <DEDUP_REMOVED lines=34> */
[----:B------:R0:W-:Y:S04]  /*5120*/  STL [R1+0x248], R151 ;  /* 0x0002489701007387 */ /* 0x0001e80000100800 */
[----:B0-----:R-:W5:Y:S04]  /*5130*/  LDL.LU R151, [R1+0x470] ;  /* 0x0004700001977983 */ /* 0x001f680000300800 */
[----:B------:R0:W-:Y:S04]  /*5140*/  STL [R1+0x24c], R3 ;  /* 0x00024c0301007387 */ /* 0x0001e80000100800 */
[----:B------:R1:W-:Y:S01]  /*5150*/  STL [R1+0x250], R2 ;  /* 0x0002500201007387 */ /* 0x0003e20000100800 */
[----:B0-----:R-:W-:-:S01]  /*5160*/  FADD R3, RZ, R0 ;  /* 0x00000000ff037221 */ /* 0x001fc20000000000 */
[----:B------:R-:W-:Y:S01]  /*5170*/  FADD R0, RZ, R25 ;  /* 0x00000019ff007221 */ /* 0x000fe20000000000 */
[----:B-1----:R-:W-:-:S03]  /*5180*/  FADD R2, RZ, R24 ;  /* 0x00000018ff027221 */ /* 0x002fc60000000000 */
[----:B------:R0:W-:Y:S04]  /*5190*/  STL [R1+0x254], R3 ;  /* 0x0002540301007387 */ /* 0x0001e80000100800 */
[----:B------:R1:W-:Y:S04]  /*51a0*/  STL [R1+0x258], R2 ;  /* 0x0002580201007387 */ /* 0x0003e80000100800 */
[----:B------:R2:W-:Y:S01]  /*51b0*/  STL [R1+0x25c], R0 ;  /* 0x00025c0001007387 */ /* 0x0005e20000100800 */
[----:B0-----:R-:W-:-:S01]  /*51c0*/  FADD R3, RZ, R26 ;  /* 0x0000001aff037221 */ /* 0x001fc20000000000 */
[----:B-1----:R-:W-:-:S04]  /*51d0*/  FADD R2, RZ, R27 ;  /* 0x0000001bff027221 */ /* 0x002fc80000000000 */
[----:B------:R0:W-:Y:S01]  /*51e0*/  STL [R1+0x260], R3 ;  /* 0x0002600301007387 */ /* 0x0001e20000100800 */
[----:B--2---:R-:W-:-:S03]  /*51f0*/  FADD R0, RZ, R28 ;  /* 0x0000001cff007221 */ /* 0x004fc60000000000 */
        /* <DEDUP_REMOVED lines=207> */
[----:B---3--:R-:W-:-:S04]  /*5ef0*/  FADD R2, RZ, R132 ;  /* 0x00000084ff027221 */ /* 0x008fc80000000000 */
[----:B------:R5:W-:Y:S01]  /*5f00*/  STL [R1+0x404], R3 ;  /* 0x0004040301007387 */ /* 0x000be20000100800 */
[----:B----4-:R-:W-:-:S03]  /*5f10*/  FADD R0, RZ, R133 ;  /* 0x00000085ff007221 */ /* 0x010fc60000000000 */
[----:B------:R0:W-:Y:S04]  /*5f20*/  STL [R1+0x408], R2 ;  /* 0x0004080201007387 */ /* 0x0001e80000100800 */
[----:B------:R1:W-:Y:S01]  /*5f30*/  STL [R1+0x40c], R0 ;  /* 0x00040c0001007387 */ /* 0x0003e20000100800 */
[----:B-----5:R-:W-:-:S01]  /*5f40*/  FADD R3, RZ, R134 ;  /* 0x00000086ff037221 */ /* 0x020fc20000000000 */
[----:B0-----:R-:W-:-:S04]  /*5f50*/  FADD R2, RZ, R135 ;  /* 0x00000087ff027221 */ /* 0x001fc80000000000 */
[----:B------:R0:W-:Y:S01]  /*5f60*/  STL [R1+0x410], R3 ;  /* 0x0004100301007387 */ /* 0x0001e20000100800 */
[----:B-1----:R-:W-:-:S03]  /*5f70*/  FADD R0, RZ, R136 ;  /* 0x00000088ff007221 */ /* 0x002fc60000000000 */
        /* <DEDUP_REMOVED lines=32> */
[----:B------:R-:W-:-:S05]  /*6180*/  UMOV UR6, URZ ;  /* 0x0000003f00067c82 */ /* 0x000fca0008000000 */
.L_x_18:
[----:B------:R-:W-:-:S04]  /*6190*/  UIADD3 UR14, UR5, 0x1, URZ ;  /* 0x00000001050e7890 */ /* 0x000fc8000fffe03f */
[----:B------:R-:W-:-:S04]  /*61a0*/  UISETP.NE.AND UP0, UPT, UR14, 0x6, UPT ;  /* 0x000000060e00788c */ /* 0x000fc8000bf05270 */
[----:B------:R-:W-:Y:S02]  /*61b0*/  USEL UR8, URZ, 0x1, UP0 ;  /* 0x000000013f087887 */ /* 0x000fe40008000000 */
[----:B------:R-:W-:Y:S02]  /*61c0*/  USEL UR14, UR14, URZ, UP0 ;  /* 0x0000003f0e0e7287 */ /* 0x000fe40008000000 */
[----:B------:R-:W-:-:S06]  /*61d0*/  ULOP3.LUT UR8, UR4, UR8, URZ, 0x3c, !UPT ;  /* 0x0000000804087292 */ /* 0x000fcc000f8e3c3f */
[----:B0-----:R-:W-:Y:S01]  /*61e0*/  IMAD.U32 R0, RZ, RZ, UR8 ;  /* 0x00000008ff007e24 */ /* 0x001fe2000f8e00ff */
[----:B------:R-:W-:-:S06]  /*61f0*/  UMOV UR8, 0x1 ;  /* 0x0000000100087882 */ /* 0x000fcc0000000000 */
.L_x_13:
[----:B------:R-:W-:-:S04]  /*6200*/  UISETP.LT.AND UP0, UPT, UR9, 0x1, UPT ;  /* 0x000000010900788c */ /* 0x000fc8000bf01270 */
[----:B------:R-:W-:-:S04]  /*6210*/  USEL UR15, UR9, 0x1, UP0 ;  /* 0x00000001090f7887 */ /* 0x000fc80008000000 */
[----:B------:R-:W-:-:S04]  /*6220*/  UIADD3 UR15, UR9, -UR15, URZ ;  /* 0x8000000f090f7290 */ /* 0x000fc8000fffe03f */
[----:B------:R-:W-:-:S06]  /*6230*/  UISETP.GE.AND UP0, UPT, UR15, 0x1, UPT ;  /* 0x000000010f00788c */ /* 0x000fcc000bf06270 */
[----:B------:R-:W-:-:S13]  /*6240*/  PLOP3.LUT P0, PT, PT, PT, UP0, 0x80, 0x0 ;  /* 0x000000000000781c */ /* 0x000fda0003f0f008 */
[----:B------:R-:W-:Y:S05]  /*6250*/  @!P0 BRA `(.L_x_19) ;  /* 0x0000004c00948947 */ /* 0x000fea0003800000 */
[----:B------:R-:W-:Y:S01]  /*6260*/  IMAD.U32 R2, RZ, RZ, UR15 ;  /* 0x0000000fff027e24 */ /* 0x000fe2000f8e00ff */
[----:B------:R-:W-:Y:S01]  /*6270*/  UMOV UR25, UR5 ;  /* 0x0000000500197c82 */ /* 0x000fe20008000000 */
[----:B------:R-:W-:-:S05]  /*6280*/  ULDC UR26, c[0x0][0x50c] ;  /* 0x00014300001a7ab9 */ /* 0x000fca0000000800 */
.L_x_27:
[----:B------:R-:W-:-:S06]  /*6290*/  UISETP.NE.AND UP0, UPT, UR24, 0x3, UPT ;  /* 0x000000031800788c */ /* 0x000fcc000bf05270 */
[----:B------:R-:W-:-:S13]  /*62a0*/  PLOP3.LUT P1, PT, PT, PT, UP0, 0x80, 0x0 ;  /* 0x000000000000781c */ /* 0x000fda0003f2f008 */
[----:B0-----:R-:W-:Y:S05]  /*62b0*/  @!P1 BRA `(.L_x_20) ;  /* 0x0000000000049947 */ /* 0x001fea0003800000 */
[----:B------:R-:W-:Y:S01]  /*62c0*/  BPT.TRAP 0x1 ;  /* 0x000000040000795c */ /* 0x000fe20000300000 */
.L_x_20:
[----:B------:R-:W0:Y:S01]  /*62d0*/  S2UR UR15, SR_CgaCtaId ;  /* 0x00000000000f79c3 */ /* 0x000e220000008800 */
[----:B------:R-:W-:Y:S01]  /*62e0*/  UMOV UR11, 0x400 ;  /* 0x00000400000b7882 */ /* 0x000fe20000000000 */
[----:B------:R-:W-:Y:S01]  /*62f0*/  SHF.L.U32 R3, R0, 0x1f, RZ ;  /* 0x0000001f00037819 */ /* 0x000fe200000006ff */
[----:B0-----:R-:W-:-:S04]  /*6300*/  ULEA UR11, UR15, UR11, 0x18 ;  /* 0x0000000b0f0b7291 */ /* 0x001fc8000f8ec03f */
[----:B------:R-:W-:-:S09]  /*6310*/  ULEA UR15, UR14, UR11, 0x3 ;  /* 0x0000000b0e0f7291 */ /* 0x000fd2000f8e183f */
[----:B------:R0:W4:Y:S01]  /*6320*/  SYNCS.PHASECHK.TRANS64.TRYWAIT P0, [UR15], R3 ;  /* 0x00000003ff0075a7 */ /* 0x000122000800014f */
[----:B------:R-:W-:Y:S05]  /*6330*/  @!P1 BRA `(.L_x_21) ;  /* 0x0000000000049947 */ /* 0x000fea0003800000 */
[----:B------:R-:W-:Y:S01]  /*6340*/  BPT.TRAP 0x1 ;  /* 0x000000040000795c */ /* 0x000fe20000300000 */
.L_x_21:
[----:B----4-:R-:W-:Y:S05]  /*6350*/  @P0 BRA `(.L_x_22) ;  /* 0x0000000000080947 */ /* 0x010fea0003800000 */
[----:B------:R-:W4:Y:S02]  /*6360*/  SYNCS.PHASECHK.TRANS64.TRYWAIT P0, [UR15], R3 ;  /* 0x00000003ff0075a7 */ /* 0x000f24000800014f */
[----:B----4-:R-:W-:Y:S05]  /*6370*/  @!P0 BRA `(.L_x_23) ;  /* 0x000001d000248947 */ /* 0x010fea0003800000 */
.L_x_22:
        /* <DEDUP_REMOVED lines=64> */
[----:B----4-:R-:W4:Y:S04]  /*6780*/  LDL.LU.64 R108, [R1] ;  /* 0x00000000016c7983 */ /* 0x010f280000300a00 */
[----:B------:R-:W4:Y:S04]  /*6790*/  LDL.LU.64 R110, [R1+0x8] ;  /* 0x00000800016e7983 */ /* 0x000f280000300a00 */
        /* <DEDUP_REMOVED lines=61> */
[----:B------:R-:W4:Y:S01]  /*6b70*/  LDL.LU.64 R234, [R1+0x1f8] ;  /* 0x0001f80001ea7983 */ /* 0x000f220000300a00 */
[----:B------:R-:W-:-:S02]  /*6b80*/  UIADD3 UR15, UR11, 0xc180, URZ ;  /* 0x0000c1800b0f7890 */ /* 0x000fc4000fffe03f */
[----:B------:R-:W-:Y:S02]  /*6b90*/  UISETP.NE.AND UP0, UPT, UR7, URZ, UPT ;  /* 0x0000003f0700728c */ /* 0x000fe4000bf05270 */
[----:B------:R-:W-:Y:S02]  /*6ba0*/  USHF.R.U32.HI UR15, URZ, 0x4, UR15 ;  /* 0x000000043f0f7899 */ /* 0x000fe4000801160f */
[----:B------:R-:W-:Y:S02]  /*6bb0*/  USEL UR8, UR8, URZ, !UP0 ;  /* 0x0000003f08087287 */ /* 0x000fe4000c000000 */
[----:B------:R-:W-:Y:S02]  /*6bc0*/  ULOP3.LUT UR15, UR15, 0x3fff, URZ, 0xc0, !UPT ;  /* 0x00003fff0f0f7892 */ /* 0x000fe4000f8ec03f */
[----:B------:R-:W-:Y:S02]  /*6bd0*/  ULOP3.LUT UR16, UR12, 0x10000, URZ, 0xfc, !UPT ;  /* 0x000100000c107892 */ /* 0x000fe4000f8efc3f */
[----:B------:R-:W-:-:S02]  /*6be0*/  ULOP3.LUT UR15, UR15, 0x10000, URZ, 0xfc, !UPT ;  /* 0x000100000f0f7892 */ /* 0x000fc4000f8efc3f */
[----:B------:R-:W-:Y:S02]  /*6bf0*/  UISETP.NE.U32.AND UP0, UPT, UR8, URZ, UPT ;  /* 0x0000003f0800728c */ /* 0x000fe4000bf05070 */
[----:B------:R-:W-:Y:S02]  /*6c00*/  ULEA UR16, UR14, UR16, 0x9 ;  /* 0x000000100e107291 */ /* 0x000fe4000f8e483f */
[----:B------:R-:W-:Y:S01]  /*6c10*/  ULEA UR18, UR14, UR15, 0x9 ;  /* 0x0000000f0e127291 */ /* 0x000fe2000f8e483f */
[----:B------:R-:W-:Y:S01]  /*6c20*/  UMOV UR17, 0xc0000010 ;  /* 0xc000001000117882 */ /* 0x000fe20000000000 */
[----:B------:R-:W-:Y:S01]  /*6c30*/  UMOV UR19, 0xc0000010 ;  /* 0xc000001000137882 */ /* 0x000fe20000000000 */
[----:B----4-:R-:W-:-:S06]  /*6c40*/  WARPGROUP.ARRIVE ;  /* 0x00000000000079c5 */ /* 0x010fcc0000000000 */
[----:B------:R-:W-:Y:S03]  /*6c50*/  QGMMA.64x256x32.F32.E4M3.E4M3 R108, gdesc[UR16], R108, UP0, gsb0 ;  /* 0x03e00000106c79f3 */ /* 0x000fe6000b80086c */
[----:B------:R-:W-:Y:S02]  /*6c60*/  WARPGROUP.DEPBAR.LE gsb0, 0x0 ;  /* 0x00008000000079c5 */ /* 0x000fe40000010000 */
[----:B------:R-:W-:Y:S01]  /*6c70*/  STL.64 [R1], R108 ;  /* 0x0000006c01007387 */ /* 0x000fe20000100a00 */
[----:B0-----:R-:W-:-:S03]  /*6c80*/  IMAD.MOV.U32 R3, RZ, RZ, R108 ;  /* 0x000000ffff037224 */ /* 0x001fc600078e006c */
        /* <DEDUP_REMOVED lines=63> */
[----:B0-----:R0:W5:Y:S04]  /*7080*/  LDL.LU.64 R234, [R1+0x668] ;  /* 0x0006680001ea7983 */ /* 0x0011680000300a00 */
[----:B------:R0:W5:Y:S04]  /*7090*/  LDL.LU.64 R232, [R1+0x660] ;  /* 0x0006600001e87983 */ /* 0x0001680000300a00 */
        /* <DEDUP_REMOVED lines=62> */
[----:B------:R-:W-:Y:S01]  /*7480*/  UIADD3 UR16, UR16, 0x100, URZ ;  /* 0x0000010010107890 */ /* 0x000fe2000fffe03f */
[----:B------:R-:W-:Y:S01]  /*7490*/  UMOV UR17, 0xc0000010 ;  /* 0xc000001000117882 */ /* 0x000fe20000000000 */
[----:B------:R-:W-:Y:S01]  /*74a0*/  UIADD3 UR6, UR6, 0x1, URZ ;  /* 0x0000000106067890 */ /* 0x000fe2000fffe03f */
[----:B----4-:R-:W-:-:S06]  /*74b0*/  WARPGROUP.ARRIVE ;  /* 0x00000000000079c5 */ /* 0x010fcc0000000000 */
[----:B------:R-:W-:Y:S01]  /*74c0*/  QGMMA.64x256x32.F32.E4M3.E4M3 R24, gdesc[UR16], R24, UP0, gsb0 ;  /* 0x03e00000101879f3 */ /* 0x000fe2000b800818 */
[----:B------:R-:W-:-:S04]  /*74d0*/  UISETP.NE.AND UP0, UPT, UR6, UR26, UPT ;  /* 0x0000001a0600728c */ /* 0x000fc8000bf05270 */
[----:B------:R-:W-:-:S06]  /*74e0*/  USEL UR7, URZ, 0x1, UP0 ;  /* 0x000000013f077887 */ /* 0x000fcc0008000000 */
[----:B------:R-:W-:Y:S01]  /*74f0*/  ISETP.NE.AND P0, PT, RZ, UR7, PT ;  /* 0x00000007ff007c0c */ /* 0x000fe2000bf05270 */
[----:B------:R-:W-:-:S12]  /*7500*/  WARPGROUP.DEPBAR.LE gsb0, 0x0 ;  /* 0x00008000000079c5 */ /* 0x000fd80000010000 */
[----:B0-----:R-:W-:Y:S05]  /*7510*/  @!P0 BRA `(.L_x_24) ;  /* 0x00000038008c8947 */ /* 0x001fea0003800000 */
[----:B------:R0:W-:Y:S04]  /*7520*/  STL [R1+0x658], R31 ;  /* 0x0006581f01007387 */ /* 0x0001e80000100800 */
[----:B------:R4:W-:Y:S01]  /*7530*/  STL [R1+0x654], R32 ;  /* 0x0006542001007387 */ /* 0x0009e20000100800 */
[----:B0-----:R-:W-:-:S03]  /*7540*/  IMAD.MOV.U32 R31, RZ, RZ, R3 ;  /* 0x000000ffff1f7224 */ /* 0x001fc600078e0003 */
[----:B----4-:R-:W4:Y:S04]  /*7550*/  LDL R32, [R1+0x4] ;  /* 0x0000040001207983 */ /* 0x010f280000100800 */
[----:B------:R0:W-:Y:S04]  /*7560*/  STL [R1+0x650], R33 ;  /* 0x0006502101007387 */ /* 0x0001e80000100800 */
[----:B0-----:R-:W2:Y:S04]  /*7570*/  LDL R33, [R1+0x8] ;  /* 0x0000080001217983 */ /* 0x001ea80000100800 */
        /* <DEDUP_REMOVED lines=177> */
[----:B0-----:R-:W3:Y:S04]  /*8090*/  LDL.LU R122, [R1+0x200] ;  /* 0x00020000017a7983 */ /* 0x001ee80000300800 */
        /* <DEDUP_REMOVED lines=14> */
[----:B------:R-:W3:Y:S04]  /*8180*/  LDL.LU R3, [R1+0x234] ;  /* 0x0002340001037983 */ /* 0x000ee80000300800 */
        /* <DEDUP_REMOVED lines=46> */
[----:B-----5:R0:W-:Y:S04]  /*8470*/  STL [R1+0x470], R0 ;  /* 0x0004700001007387 */ /* 0x0201e80000100800 */
[----:B0-----:R-:W3:Y:S01]  /*8480*/  LDL R0, [R1+0x168] ;  /* 0x0001680001007983 */ /* 0x001ee20000100800 */
[----:B------:R-:W-:-:S01]  /*8490*/  FADD R4, R31, R4 ;  /* 0x000000041f047221 */ /* 0x000fc20000000000 */
[----:B----4-:R-:W-:Y:S01]  /*84a0*/  FADD R5, R32, R5 ;  /* 0x0000000520057221 */ /* 0x010fe20000000000 */
[----:B--2---:R-:W-:-:S01]  /*84b0*/  FADD R6, R33, R6 ;  /* 0x0000000621067221 */ /* 0x004fc20000000000 */
[----:B------:R-:W2:Y:S01]  /*84c0*/  LDL.LU R31, [R1+0x658] ;  /* 0x00065800011f7983 */ /* 0x000ea20000300800 */
[----:B---3--:R-:W-:-:S01]  /*84d0*/  FADD R7, R34, R7 ;  /* 0x0000000722077221 */ /* 0x008fc20000000000 */
[----:B------:R-:W-:-:S02]  /*84e0*/  FADD R8, R35, R8 ;  /* 0x0000000823087221 */ /* 0x000fc40000000000 */
[----:B------:R-:W3:Y:S01]  /*84f0*/  LDL.LU R32, [R1+0x654] ;  /* 0x0006540001207983 */ /* 0x000ee20000300800 */
[----:B------:R-:W-:-:S03]  /*8500*/  FADD R9, R36, R9 ;  /* 0x0000000924097221 */ /* 0x000fc60000000000 */
[----:B------:R-:W4:Y:S01]  /*8510*/  LDL.LU R33, [R1+0x650] ;  /* 0x0006500001217983 */ /* 0x000f220000300800 */
        /* <DEDUP_REMOVED lines=160> */
[----:B------:R-:W-:-:S01]  /*8f20*/  FADD R218, R117, R218 ;  /* 0x000000da75da7221 */ /* 0x000fc20000000000 */
[----:B------:R-:W-:Y:S02]  /*8f30*/  FADD R122, R124, R122 ;  /* 0x0000007a7c7a7221 */ /* 0x000fe40000000000 */
[----:B------:R-:W4:Y:S01]  /*8f40*/  LDL.LU R114, [R1+0x50c] ;  /* 0x00050c0001727983 */ /* 0x000f220000300800 */
[----:B------:R-:W-:-:S03]  /*8f50*/  FADD R219, R118, R219 ;  /* 0x000000db76db7221 */ /* 0x000fc60000000000 */
[----:B------:R-:W4:Y:S01]  /*8f60*/  LDL.LU R115, [R1+0x508] ;  /* 0x0005080001737983 */ /* 0x000f220000300800 */
[----:B------:R-:W-:-:S03]  /*8f70*/  FADD R220, R119, R220 ;  /* 0x000000dc77dc7221 */ /* 0x000fc60000000000 */
[----:B------:R-:W4:Y:S01]  /*8f80*/  LDL.LU R116, [R1+0x504] ;  /* 0x0005040001747983 */ /* 0x000f220000300800 */
[----:B------:R-:W-:-:S03]  /*8f90*/  FADD R221, R120, R221 ;  /* 0x000000dd78dd7221 */ /* 0x000fc60000000000 */
[----:B------:R-:W4:Y:S04]  /*8fa0*/  LDL.LU R117, [R1+0x500] ;  /* 0x0005000001757983 */ /* 0x000f280000300800 */
[----:B------:R-:W4:Y:S04]  /*8fb0*/  LDL.LU R118, [R1+0x4fc] ;  /* 0x0004fc0001767983 */ /* 0x000f280000300800 */
[----:B------:R-:W4:Y:S04]  /*8fc0*/  LDL.LU R119, [R1+0x4f8] ;  /* 0x0004f80001777983 */ /* 0x000f280000300800 */
[----:B------:R-:W4:Y:S01]  /*8fd0*/  LDL.LU R120, [R1+0x4f4] ;  /* 0x0004f40001787983 */ /* 0x000f220000300800 */
[----:B------:R-:W-:-:S01]  /*8fe0*/  FADD R237, R126, R237 ;  /* 0x000000ed7eed7221 */ /* 0x000fc20000000000 */
[----:B------:R-:W-:Y:S01]  /*8ff0*/  FADD R236, R128, R236 ;  /* 0x000000ec80ec7221 */ /* 0x000fe20000000000 */
[----:B------:R-:W-:-:S01]  /*9000*/  FADD R225, R150, R225 ;  /* 0x000000e196e17221 */ /* 0x000fc20000000000 */
[----:B------:R0:W-:Y:S01]  /*9010*/  STL [R1+0x200], R122 ;  /* 0x0002007a01007387 */ /* 0x0001e20000100800 */
[----:B------:R-:W-:-:S01]  /*9020*/  FADD R228, R146, R228 ;  /* 0x000000e492e47221 */ /* 0x000fc20000000000 */
[----:B------:R-:W-:Y:S01]  /*9030*/  FADD R230, R143, R230 ;  /* 0x000000e68fe67221 */ /* 0x000fe20000000000 */
[----:B------:R-:W-:-:S01]  /*9040*/  FADD R231, R141, R231 ;  /* 0x000000e78de77221 */ /* 0x000fc20000000000 */
[----:B------:R-:W-:Y:S01]  /*9050*/  FADD R223, R2, R223 ;  /* 0x000000df02df7221 */ /* 0x000fe20000000000 */
[----:B------:R-:W-:-:S01]  /*9060*/  FADD R222, R0, R222 ;  /* 0x000000de00de7221 */ /* 0x000fc20000000000 */
[----:B------:R-:W-:Y:S01]  /*9070*/  FADD R224, R151, R224 ;  /* 0x000000e097e07221 */ /* 0x000fe20000000000 */
[----:B------:R-:W-:-:S01]  /*9080*/  FADD R226, R149, R226 ;  /* 0x000000e295e27221 */ /* 0x000fc20000000000 */
[----:B------:R-:W-:Y:S01]  /*9090*/  FADD R227, R147, R227 ;  /* 0x000000e393e37221 */ /* 0x000fe20000000000 */
[----:B------:R-:W-:-:S01]  /*90a0*/  FADD R229, R145, R229 ;  /* 0x000000e591e57221 */ /* 0x000fc20000000000 */
[----:B0-----:R-:W2:Y:S01]  /*90b0*/  LDL.LU R122, [R1+0x204] ;  /* 0x00020400017a7983 */ /* 0x001ea20000300800 */
[----:B------:R-:W-:-:S01]  /*90c0*/  FADD R232, R136, R232 ;  /* 0x000000e888e87221 */ /* 0x000fc20000000000 */
[----:B------:R-:W-:Y:S01]  /*90d0*/  FADD R233, R134, R233 ;  /* 0x000000e986e97221 */ /* 0x000fe20000000000 */
[----:B------:R-:W-:-:S01]  /*90e0*/  FADD R234, R132, R234 ;  /* 0x000000ea84ea7221 */ /* 0x000fc20000000000 */
[----:B------:R-:W3:Y:S01]  /*90f0*/  LDL.LU R124, [R1+0x208] ;  /* 0x00020800017c7983 */ /* 0x000ee20000300800 */
[----:B------:R-:W-:-:S03]  /*9100*/  FADD R235, R130, R235 ;  /* 0x000000eb82eb7221 */ /* 0x000fc60000000000 */
[----:B------:R-:W4:Y:S04]  /*9110*/  LDL.LU R126, [R1+0x20c] ;  /* 0x00020c00017e7983 */ /* 0x000f280000300800 */
[----:B------:R-:W4:Y:S04]  /*9120*/  LDL.LU R128, [R1+0x210] ;  /* 0x0002100001807983 */ /* 0x000f280000300800 */
[----:B------:R-:W4:Y:S04]  /*9130*/  LDL.LU R150, [R1+0x214] ;  /* 0x0002140001967983 */ /* 0x000f280000300800 */
[----:B------:R-:W4:Y:S04]  /*9140*/  LDL.LU R146, [R1+0x218] ;  /* 0x0002180001927983 */ /* 0x000f280000300800 */
[----:B------:R-:W4:Y:S04]  /*9150*/  LDL.LU R143, [R1+0x21c] ;  /* 0x00021c00018f7983 */ /* 0x000f280000300800 */
[----:B------:R-:W4:Y:S04]  /*9160*/  LDL.LU R141, [R1+0x220] ;  /* 0x00022000018d7983 */ /* 0x000f280000300800 */
[----:B------:R-:W4:Y:S04]  /*9170*/  LDL.LU R2, [R1+0x224] ;  /* 0x0002240001027983 */ /* 0x000f280000300800 */
[----:B------:R-:W4:Y:S04]  /*9180*/  LDL.LU R0, [R1+0x228] ;  /* 0x0002280001007983 */ /* 0x000f280000300800 */
[----:B------:R-:W4:Y:S04]  /*9190*/  LDL R130, [R1+0x1e0] ;  /* 0x0001e00001827983 */ /* 0x000f280000100800 */
[----:B------:R-:W4:Y:S04]  /*91a0*/  LDL R132, [R1+0x1e4] ;  /* 0x0001e40001847983 */ /* 0x000f280000100800 */
[----:B------:R-:W4:Y:S04]  /*91b0*/  LDL R134, [R1+0x1e8] ;  /* 0x0001e80001867983 */ /* 0x000f280000100800 */
[----:B------:R-:W4:Y:S04]  /*91c0*/  LDL R136, [R1+0x1ec] ;  /* 0x0001ec0001887983 */ /* 0x000f280000100800 */
[----:B------:R-:W4:Y:S04]  /*91d0*/  LDL R151, [R1+0x1f0] ;  /* 0x0001f00001977983 */ /* 0x000f280000100800 */
[----:B------:R-:W4:Y:S04]  /*91e0*/  LDL R149, [R1+0x1f4] ;  /* 0x0001f40001957983 */ /* 0x000f280000100800 */
[----:B------:R-:W4:Y:S04]  /*91f0*/  LDL R147, [R1+0x1f8] ;  /* 0x0001f80001937983 */ /* 0x000f280000100800 */
[----:B------:R-:W4:Y:S01]  /*9200*/  LDL R145, [R1+0x1fc] ;  /* 0x0001fc0001917983 */ /* 0x000f220000100800 */
[----:B------:R-:W-:-:S01]  /*9210*/  FADD R137, R138, R137 ;  /* 0x000000898a897221 */ /* 0x000fc20000000000 */
[----:B------:R-:W-:Y:S01]  /*9220*/  FADD R133, R135, R133 ;  /* 0x0000008587857221 */ /* 0x000fe20000000000 */
[----:B------:R-:W-:-:S01]  /*9230*/  FADD R3, R131, R3 ;  /* 0x0000000383037221 */ /* 0x000fc20000000000 */
[----:B--2---:R-:W-:-:S02]  /*9240*/  FADD R122, R121, R122 ;  /* 0x0000007a797a7221 */ /* 0x004fc40000000000 */
[----:B------:R-:W2:Y:S01]  /*9250*/  LDL.LU R121, [R1+0x4f0] ;  /* 0x0004f00001797983 */ /* 0x000ea20000300800 */
[----:B---3--:R-:W-:-:S03]  /*9260*/  FADD R124, R123, R124 ;  /* 0x0000007c7b7c7221 */ /* 0x008fc60000000000 */
[----:B------:R0:W-:Y:S01]  /*9270*/  STL [R1+0x204], R122 ;  /* 0x0002047a01007387 */ /* 0x0001e20000100800 */
[----:B----4-:R-:W-:-:S01]  /*9280*/  FADD R126, R125, R126 ;  /* 0x0000007e7d7e7221 */ /* 0x010fc20000000000 */
[----:B------:R-:W-:Y:S02]  /*9290*/  FADD R128, R127, R128 ;  /* 0x000000807f807221 */ /* 0x000fe40000000000 */
[----:B0-----:R-:W3:Y:S04]  /*92a0*/  LDL.LU R122, [R1+0x4ec] ;  /* 0x0004ec00017a7983 */ /* 0x001ee80000300800 */
[----:B------:R-:W4:Y:S04]  /*92b0*/  LDL.LU R123, [R1+0x4e8] ;  /* 0x0004e800017b7983 */ /* 0x000f280000300800 */
[----:B------:R0:W-:Y:S01]  /*92c0*/  STL [R1+0x208], R124 ;  /* 0x0002087c01007387 */ /* 0x0001e20000100800 */
[----:B------:R-:W-:-:S01]  /*92d0*/  FADD R150, R129, R150 ;  /* 0x0000009681967221 */ /* 0x000fc20000000000 */
[----:B------:R-:W-:Y:S01]  /*92e0*/  FADD R146, R148, R146 ;  /* 0x0000009294927221 */ /* 0x000fe20000000000 */
[----:B------:R-:W-:-:S01]  /*92f0*/  FADD R143, R144, R143 ;  /* 0x0000008f908f7221 */ /* 0x000fc20000000000 */
[----:B------:R-:W-:Y:S01]  /*9300*/  FADD R141, R142, R141 ;  /* 0x0000008d8e8d7221 */ /* 0x000fe20000000000 */
[----:B0-----:R-:W4:Y:S04]  /*9310*/  LDL.LU R124, [R1+0x4e4] ;  /* 0x0004e400017c7983 */ /* 0x001f280000300800 */
[----:B------:R-:W4:Y:S04]  /*9320*/  LDL.LU R125, [R1+0x4e0] ;  /* 0x0004e000017d7983 */ /* 0x000f280000300800 */
[----:B------:R0:W-:Y:S01]  /*9330*/  STL [R1+0x20c], R126 ;  /* 0x00020c7e01007387 */ /* 0x0001e20000100800 */
[----:B------:R-:W-:-:S01]  /*9340*/  FADD R2, R140, R2 ;  /* 0x000000028c027221 */ /* 0x000fc20000000000 */
[----:B------:R-:W-:-:S02]  /*9350*/  FADD R0, R139, R0 ;  /* 0x000000008b007221 */ /* 0x000fc40000000000 */
[----:B0-----:R-:W4:Y:S04]  /*9360*/  LDL.LU R126, [R1+0x4dc] ;  /* 0x0004dc00017e7983 */ /* 0x001f280000300800 */
[----:B------:R-:W4:Y:S04]  /*9370*/  LDL.LU R127, [R1+0x4d8] ;  /* 0x0004d800017f7983 */ /* 0x000f280000300800 */
[----:B------:R0:W-:Y:S04]  /*9380*/  STL [R1+0x210], R128 ;  /* 0x0002108001007387 */ /* 0x0001e80000100800 */
[----:B0-----:R-:W4:Y:S04]  /*9390*/  LDL.LU R128, [R1+0x4d4] ;  /* 0x0004d40001807983 */ /* 0x001f280000300800 */
[----:B------:R-:W4:Y:S04]  /*93a0*/  LDL.LU R129, [R1+0x4d0] ;  /* 0x0004d00001817983 */ /* 0x000f280000300800 */
[----:B------:R-:W-:Y:S04]  /*93b0*/  STL [R1+0x214], R150 ;  /* 0x0002149601007387 */ /* 0x000fe80000100800 */
[----:B------:R-:W-:Y:S04]  /*93c0*/  STL [R1+0x218], R146 ;  /* 0x0002189201007387 */ /* 0x000fe80000100800 */
[----:B------:R-:W-:Y:S04]  /*93d0*/  STL [R1+0x21c], R143 ;  /* 0x00021c8f01007387 */ /* 0x000fe80000100800 */
[----:B------:R-:W-:Y:S04]  /*93e0*/  STL [R1+0x220], R141 ;  /* 0x0002208d01007387 */ /* 0x000fe80000100800 */
[----:B------:R-:W-:Y:S04]  /*93f0*/  STL [R1+0x224], R2 ;  /* 0x0002240201007387 */ /* 0x000fe80000100800 */
[----:B------:R-:W-:Y:S04]  /*9400*/  STL [R1+0x228], R0 ;  /* 0x0002280001007387 */ /* 0x000fe80000100800 */
[----:B------:R-:W2:Y:S04]  /*9410*/  LDL.LU R131, [R1+0x238] ;  /* 0x0002380001837983 */ /* 0x000ea80000300800 */
[----:B------:R-:W-:Y:S04]  /*9420*/  STL [R1+0x22c], R137 ;  /* 0x00022c8901007387 */ /* 0x000fe80000100800 */
[----:B------:R0:W-:Y:S04]  /*9430*/  STL [R1+0x230], R133 ;  /* 0x0002308501007387 */ /* 0x0001e80000100800 */
[----:B0-----:R-:W3:Y:S04]  /*9440*/  LDL.LU R133, [R1+0x23c] ;  /* 0x00023c0001857983 */ /* 0x001ee80000300800 */
[----:B------:R-:W4:Y:S04]  /*9450*/  LDL.LU R135, [R1+0x240] ;  /* 0x0002400001877983 */ /* 0x000f280000300800 */
[----:B------:R0:W-:Y:S04]  /*9460*/  STL [R1+0x234], R3 ;  /* 0x0002340301007387 */ /* 0x0001e80000100800 */
        /* <DEDUP_REMOVED lines=11> */
[----:B0-----:R-:W4:Y:S04]  /*9520*/  LDL.LU R3, [R1+0x270] ;  /* 0x0002700001037983 */ /* 0x001f280000300800 */
[----:B------:R-:W4:Y:S04]  /*9530*/  LDL.LU R2, [R1+0x274] ;  /* 0x0002740001027983 */ /* 0x000f280000300800 */
[----:B------:R-:W4:Y:S01]  /*9540*/  LDL.LU R0, [R1+0x278] ;  /* 0x0002780001007983 */ /* 0x000f220000300800 */
[----:B--2---:R-:W-:-:S03]  /*9550*/  FADD R131, R130, R131 ;  /* 0x0000008382837221 */ /* 0x004fc60000000000 */
[----:B------:R-:W2:Y:S04]  /*9560*/  LDL.LU R130, [R1+0x4cc] ;  /* 0x0004cc0001827983 */ /* 0x000ea80000300800 */
[----:B------:R0:W-:Y:S04]  /*9570*/  STL [R1+0x238], R131 ;  /* 0x0002388301007387 */ /* 0x0001e80000100800 */
[----:B0-----:R-:W2:Y:S01]  /*9580*/  LDL.LU R131, [R1+0x4c8] ;  /* 0x0004c80001837983 */ /* 0x001ea20000300800 */
[----:B---3--:R-:W-:-:S03]  /*9590*/  FADD R133, R132, R133 ;  /* 0x0000008584857221 */ /* 0x008fc60000000000 */
[----:B------:R-:W3:Y:S01]  /*95a0*/  LDL.LU R132, [R1+0x4c4] ;  /* 0x0004c40001847983 */ /* 0x000ee20000300800 */
[----:B----4-:R-:W-:-:S03]  /*95b0*/  FADD R135, R134, R135 ;  /* 0x0000008786877221 */ /* 0x010fc60000000000 */
[----:B------:R0:W-:Y:S01]  /*95c0*/  STL [R1+0x23c], R133 ;  /* 0x00023c8501007387 */ /* 0x0001e20000100800 */
[----:B------:R-:W-:-:S03]  /*95d0*/  FADD R137, R136, R137 ;  /* 0x0000008988897221 */ /* 0x000fc60000000000 */
[----:B0-----:R-:W4:Y:S01]  /*95e0*/  LDL.LU R133, [R1+0x4c0] ;  /* 0x0004c00001857983 */ /* 0x001f220000300800 */
[----:B------:R-:W-:-:S03]  /*95f0*/  FADD R150, R151, R150 ;  /* 0x0000009697967221 */ /* 0x000fc60000000000 */
[----:B------:R-:W4:Y:S01]  /*9600*/  LDL.LU R134, [R1+0x4bc] ;  /* 0x0004bc0001867983 */ /* 0x000f220000300800 */
[----:B------:R-:W-:-:S03]  /*9610*/  FADD R148, R149, R148 ;  /* 0x0000009495947221 */ /* 0x000fc60000000000 */
[----:B------:R0:W-:Y:S01]  /*9620*/  STL [R1+0x240], R135 ;  /* 0x0002408701007387 */ /* 0x0001e20000100800 */
[----:B------:R-:W-:-:S01]  /*9630*/  FADD R146, R147, R146 ;  /* 0x0000009293927221 */ /* 0x000fc20000000000 */
[----:B------:R-:W-:Y:S02]  /*9640*/  FADD R144, R145, R144 ;  /* 0x0000009091907221 */ /* 0x000fe40000000000 */
[----:B0-----:R-:W4:Y:S01]  /*9650*/  LDL.LU R135, [R1+0x4b8] ;  /* 0x0004b80001877983 */ /* 0x001f220000300800 */
[----:B------:R-:W-:-:S03]  /*9660*/  FADD R143, R24, R143 ;  /* 0x0000008f188f7221 */ /* 0x000fc60000000000 */
[----:B------:R-:W4:Y:S01]  /*9670*/  LDL.LU R136, [R1+0x4b4] ;  /* 0x0004b40001887983 */ /* 0x000f220000300800 */
[----:B------:R-:W-:-:S03]  /*9680*/  FADD R142, R25, R142 ;  /* 0x0000008e198e7221 */ /* 0x000fc60000000000 */
[----:B------:R0:W-:Y:S01]  /*9690*/  STL [R1+0x244], R137 ;  /* 0x0002448901007387 */ /* 0x0001e20000100800 */
[----:B------:R-:W-:-:S01]  /*96a0*/  FADD R141, R26, R141 ;  /* 0x0000008d1a8d7221 */ /* 0x000fc20000000000 */
[----:B------:R-:W-:Y:S01]  /*96b0*/  FADD R140, R27, R140 ;  /* 0x0000008c1b8c7221 */ /* 0x000fe20000000000 */
[----:B------:R-:W-:-:S01]  /*96c0*/  FADD R139, R28, R139 ;  /* 0x0000008b1c8b7221 */ /* 0x000fc20000000000 */
[----:B0-----:R-:W4:Y:S04]  /*96d0*/  LDL.LU R137, [R1+0x4b0] ;  /* 0x0004b00001897983 */ /* 0x001f280000300800 */
[----:B------:R0:W-:Y:S01]  /*96e0*/  STL [R1+0x248], R150 ;  /* 0x0002489601007387 */ /* 0x0001e20000100800 */
[----:B------:R-:W-:-:S03]  /*96f0*/  FADD R138, R29, R138 ;  /* 0x0000008a1d8a7221 */ /* 0x000fc60000000000 */
[----:B------:R1:W-:Y:S04]  /*9700*/  STL [R1+0x24c], R148 ;  /* 0x00024c9401007387 */ /* 0x0003e80000100800 */
        /* <DEDUP_REMOVED lines=9> */
[----:B------:R1:W-:Y:S04]  /*97a0*/  STL [R1+0x268], R139 ;  /* 0x0002688b01007387 */ /* 0x0003e80000100800 */
[----:B------:R1:W-:Y:S04]  /*97b0*/  STL [R1+0x26c], R138 ;  /* 0x00026c8a01007387 */ /* 0x0003e80000100800 */
[----:B------:R-:W2:Y:S04]  /*97c0*/  LDL.LU R151, [R1+0x27c] ;  /* 0x00027c0001977983 */ /* 0x000ea80000300800 */
[----:B------:R1:W-:Y:S04]  /*97d0*/  STL [R1+0x270], R3 ;  /* 0x0002700301007387 */ /* 0x0003e80000100800 */
[----:B0-----:R-:W3:Y:S04]  /*97e0*/  LDL.LU R150, [R1+0x280] ;  /* 0x0002800001967983 */ /* 0x001ee80000300800 */
[----:B------:R0:W-:Y:S04]  /*97f0*/  STL [R1+0x274], R2 ;  /* 0x0002740201007387 */ /* 0x0001e80000100800 */
[----:B------:R-:W4:Y:S04]  /*9800*/  LDL.LU R149, [R1+0x284] ;  /* 0x0002840001957983 */ /* 0x000f280000300800 */
[----:B------:R0:W-:Y:S04]  /*9810*/  STL [R1+0x278], R0 ;  /* 0x0002780001007387 */ /* 0x0001e80000100800 */
[----:B-1----:R-:W4:Y:S04]  /*9820*/  LDL.LU R148, [R1+0x288] ;  /* 0x0002880001947983 */ /* 0x002f280000300800 */
        /* <DEDUP_REMOVED lines=12> */
[----:B------:R-:W4:Y:S01]  /*98f0*/  LDL.LU R0, [R1+0x2bc] ;  /* 0x0002bc0001007983 */ /* 0x000f220000300800 */
[----:B--2---:R-:W-:-:S01]  /*9900*/  FADD R151, R33, R151 ;  /* 0x0000009721977221 */ /* 0x004fc20000000000 */
[----:B---3--:R-:W-:-:S04]  /*9910*/  FADD R150, R34, R150 ;  /* 0x0000009622967221 */ /* 0x008fc80000000000 */
[----:B------:R0:W-:Y:S01]  /*9920*/  STL [R1+0x27c], R151 ;  /* 0x00027c9701007387 */ /* 0x0001e20000100800 */
[----:B----4-:R-:W-:-:S03]  /*9930*/  FADD R149, R35, R149 ;  /* 0x0000009523957221 */ /* 0x010fc60000000000 */
[----:B------:R1:W-:Y:S01]  /*9940*/  STL [R1+0x280], R150 ;  /* 0x0002809601007387 */ /* 0x0003e20000100800 */
[----:B------:R-:W-:-:S03]  /*9950*/  FADD R148, R36, R148 ;  /* 0x0000009424947221 */ /* 0x000fc60000000000 */
        /* <DEDUP_REMOVED lines=24> */
[----:B0-----:R-:W4:Y:S01]  /*9ae0*/  LDL.LU R151, [R1+0x2c0] ;  /* 0x0002c00001977983 */ /* 0x001f220000300800 */
[----:B------:R-:W-:-:S03]  /*9af0*/  FADD R0, R49, R0 ;  /* 0x0000000031007221 */ /* 0x000fc60000000000 */
[----:B------:R0:W-:Y:S04]  /*9b00*/  STL [R1+0x2b4], R3 ;  /* 0x0002b40301007387 */ /* 0x0001e80000100800 */
[----:B-1----:R-:W4:Y:S04]  /*9b10*/  LDL.LU R150, [R1+0x2c4] ;  /* 0x0002c40001967983 */ /* 0x002f280000300800 */
[----:B------:R1:W-:Y:S04]  /*9b20*/  STL [R1+0x2b8], R2 ;  /* 0x0002b80201007387 */ /* 0x0003e80000100800 */
[----:B--2---:R-:W2:Y:S04]  /*9b30*/  LDL.LU R149, [R1+0x2c8] ;  /* 0x0002c80001957983 */ /* 0x004ea80000300800 */
[----:B------:R1:W-:Y:S04]  /*9b40*/  STL [R1+0x2bc], R0 ;  /* 0x0002bc0001007387 */ /* 0x0003e80000100800 */
[----:B---3--:R-:W3:Y:S04]  /*9b50*/  LDL.LU R148, [R1+0x2cc] ;  /* 0x0002cc0001947983 */ /* 0x008ee80000300800 */
[----:B----4-:R-:W4:Y:S04]  /*9b60*/  LDL.LU R147, [R1+0x2d0] ;  /* 0x0002d00001937983 */ /* 0x010f280000300800 */
        /* <DEDUP_REMOVED lines=10> */
[----:B-1----:R-:W4:Y:S04]  /*9c10*/  LDL.LU R2, [R1+0x2fc] ;  /* 0x0002fc0001027983 */ /* 0x002f280000300800 */
[----:B------:R-:W4:Y:S01]  /*9c20*/  LDL.LU R0, [R1+0x300] ;  /* 0x0003000001007983 */ /* 0x000f220000300800 */
[----:B------:R-:W-:-:S01]  /*9c30*/  FADD R151, R50, R151 ;  /* 0x0000009732977221 */ /* 0x000fc20000000000 */
[----:B------:R-:W-:-:S04]  /*9c40*/  FADD R150, R51, R150 ;  /* 0x0000009633967221 */ /* 0x000fc80000000000 */
[----:B------:R0:W-:Y:S01]  /*9c50*/  STL [R1+0x2c0], R151 ;  /* 0x0002c09701007387 */ /* 0x0001e20000100800 */
[----:B--2---:R-:W-:-:S03]  /*9c60*/  FADD R149, R52, R149 ;  /* 0x0000009534957221 */ /* 0x004fc60000000000 */
[----:B------:R1:W-:Y:S01]  /*9c70*/  STL [R1+0x2c4], R150 ;  /* 0x0002c49601007387 */ /* 0x0003e20000100800 */
[----:B---3--:R-:W-:-:S03]  /*9c80*/  FADD R148, R53, R148 ;  /* 0x0000009435947221 */ /* 0x008fc60000000000 */
        /* <DEDUP_REMOVED lines=200> */
[----:B------:R-:W-:Y:S01]  /*a910*/  STL [R1+0x3d0], R151 ;  /* 0x0003d09701007387 */ /* 0x000fe20000100800 */
[----:B--2---:R-:W-:-:S03]  /*a920*/  FADD R149, R120, R149 ;  /* 0x0000009578957221 */ /* 0x004fc60000000000 */
[----:B------:R-:W-:Y:S01]  /*a930*/  STL [R1+0x3d4], R150 ;  /* 0x0003d49601007387 */ /* 0x000fe20000100800 */
[----:B---3--:R-:W-:-:S03]  /*a940*/  FADD R148, R121, R148 ;  /* 0x0000009479947221 */ /* 0x008fc60000000000 */
[----:B------:R-:W-:Y:S01]  /*a950*/  STL [R1+0x3d8], R149 ;  /* 0x0003d89501007387 */ /* 0x000fe20000100800 */
[----:B----4-:R-:W-:-:S03]  /*a960*/  FADD R147, R122, R147 ;  /* 0x000000937a937221 */ /* 0x010fc60000000000 */
[----:B------:R-:W-:Y:S01]  /*a970*/  STL [R1+0x3dc], R148 ;  /* 0x0003dc9401007387 */ /* 0x000fe20000100800 */
[----:B------:R-:W-:-:S03]  /*a980*/  FADD R146, R123, R146 ;  /* 0x000000927b927221 */ /* 0x000fc60000000000 */
        /* <DEDUP_REMOVED lines=18> */
[----:B------:R0:W-:Y:S04]  /*aab0*/  STL [R1+0x404], R138 ;  /* 0x0004048a01007387 */ /* 0x0001e80000100800 */
[----:B0-----:R-:W2:Y:S04]  /*aac0*/  LDL.LU R138, [R1+0x414] ;  /* 0x00041400018a7983 */ /* 0x001ea80000300800 */
[----:B------:R-:W-:Y:S04]  /*aad0*/  STL [R1+0x408], R3 ;  /* 0x0004080301007387 */ /* 0x000fe80000100800 */
[----:B------:R-:W3:Y:S01]  /*aae0*/  LDL.LU R139, [R1+0x418] ;  /* 0x00041800018b7983 */ /* 0x000ee20000300800 */
[----:B------:R-:W-:-:S01]  /*aaf0*/  FADD R2, R133, R2 ;  /* 0x0000000285027221 */ /* 0x000fc20000000000 */
[----:B------:R-:W-:-:S04]  /*ab00*/  FADD R0, R134, R0 ;  /* 0x0000000086007221 */ /* 0x000fc80000000000 */
[----:B------:R0:W-:Y:S04]  /*ab10*/  STL [R1+0x40c], R2 ;  /* 0x00040c0201007387 */ /* 0x0001e80000100800 */
        /* <DEDUP_REMOVED lines=16> */
[----:B--2---:R-:W-:-:S05]  /*ac20*/  FADD R138, R135, R138 ;  /* 0x0000008a878a7221 */ /* 0x004fca0000000000 */
[----:B------:R0:W-:Y:S01]  /*ac30*/  STL [R1+0x414], R138 ;  /* 0x0004148a01007387 */ /* 0x0001e20000100800 */
[----:B---3--:R-:W-:-:S03]  /*ac40*/  FADD R139, R136, R139 ;  /* 0x0000008b888b7221 */ /* 0x008fc60000000000 */
[----:B0-----:R-:W2:Y:S04]  /*ac50*/  LDL.LU R138, [R1+0x4ac] ;  /* 0x0004ac00018a7983 */ /* 0x001ea80000300800 */
[----:B------:R0:W-:Y:S04]  /*ac60*/  STL [R1+0x418], R139 ;  /* 0x0004188b01007387 */ /* 0x0001e80000100800 */
[----:B0-----:R-:W3:Y:S01]  /*ac70*/  LDL.LU R139, [R1+0x4a8] ;  /* 0x0004a800018b7983 */ /* 0x001ee20000300800 */
[----:B----4-:R-:W-:-:S05]  /*ac80*/  FADD R140, R137, R140 ;  /* 0x0000008c898c7221 */ /* 0x010fca0000000000 */
[----:B------:R0:W-:Y:S04]  /*ac90*/  STL [R1+0x41c], R140 ;  /* 0x00041c8c01007387 */ /* 0x0001e80000100800 */
[----:B0-----:R-:W4:Y:S01]  /*aca0*/  LDL.LU R140, [R1+0x4a4] ;  /* 0x0004a400018c7983 */ /* 0x001f220000300800 */
        /* <DEDUP_REMOVED lines=35> */
[----:B0-----:R0:W5:Y:S01]  /*aee0*/  LDL.LU R2, [R1+0x474] ;  /* 0x0004740001027983 */ /* 0x0011620000300800 */
[----:B------:R-:W-:Y:S01]  /*aef0*/  UMOV UR6, URZ ;  /* 0x0000003f00067c82 */ /* 0x000fe20008000000 */
[----:B--2---:R-:W-:-:S05]  /*af00*/  FADD R0, R150, R0 ;  /* 0x0000000096007221 */ /* 0x004fca0000000000 */
[----:B------:R1:W-:Y:S01]  /*af10*/  STL [R1+0x450], R0 ;  /* 0x0004500001007387 */ /* 0x0003e20000100800 */
[----:B---3--:R-:W-:-:S03]  /*af20*/  FADD R3, R3, R151 ;  /* 0x0000009703037221 */ /* 0x008fc60000000000 */
[----:B-1----:R0:W5:Y:S04]  /*af30*/  LDL.LU R0, [R1+0x470] ;  /* 0x0004700001007983 */ /* 0x0021680000300800 */
[----:B------:R0:W-:Y:S02]  /*af40*/  STL [R1+0x454], R3 ;  /* 0x0004540301007387 */ /* 0x0001e40000100800 */
.L_x_24:
[----:B------:R-:W-:Y:S05]  /*af50*/  @!P1 BRA `(.L_x_25) ;  /* 0x0000000000049947 */ /* 0x000fea0003800000 */
[----:B------:R-:W-:Y:S01]  /*af60*/  BPT.TRAP 0x1 ;  /* 0x000000040000795c */ /* 0x000fe20000300000 */
.L_x_25:
[----:B------:R-:W-:Y:S02]  /*af70*/  UISETP.GT.U32.AND UP0, UPT, UR13, 0x1, UPT ;  /* 0x000000010d00788c */ /* 0x000fe4000bf04070 */
[----:B------:R-:W-:-:S04]  /*af80*/  ULEA UR8, UR25, UR11, 0x3 ;  /* 0x0000000b19087291 */ /* 0x000fc8000f8e183f */
[----:B------:R-:W-:Y:S01]  /*af90*/  UIADD3 UR8, UR8, 0x30, URZ ;  /* 0x0000003008087890 */ /* 0x000fe2000fffe03f */
[----:B------:R-:W-:-:S03]  /*afa0*/  PLOP3.LUT P0, PT, PT, PT, UP0, 0x80, 0x0 ;  /* 0x000000000000781c */ /* 0x000fc60003f0f008 */
[----:B------:R-:W-:-:S09]  /*afb0*/  UPRMT UR8, URZ, 0x654, UR8 ;  /* 0x000006543f087896 */ /* 0x000fd20008000008 */
[----:B------:R-:W-:Y:S01]  /*afc0*/  SYNCS.ARRIVE.TRANS64.RED.A1T0 RZ, [UR8], RZ ;  /* 0x000000ffffff79a7 */ /* 0x000fe20008100408 */
[----:B------:R-:W-:Y:S05]  /*afd0*/  @P0 BRA `(.L_x_26) ;  /* 0x0000000000040947 */ /* 0x000fea0003800000 */
[----:B------:R-:W-:Y:S01]  /*afe0*/  BPT.TRAP 0x1 ;  /* 0x000000040000795c */ /* 0x000fe20000300000 */
.L_x_26:
[----:B------:R-:W-:Y:S01]  /*aff0*/  UIADD3 UR14, UR14, 0x1, URZ ;  /* 0x000000010e0e7890 */ /* 0x000fe2000fffe03f */
[C---:B-----5:R-:W-:Y:S01]  /*b000*/  ISETP.GT.AND P0, PT, R2.reuse, 0x1, PT ;  /* 0x000000010200780c */ /* 0x060fe20003f04270 */
[----:B------:R-:W-:Y:S01]  /*b010*/  UIADD3 UR25, UR25, 0x1, URZ ;  /* 0x0000000119197890 */ /* 0x000fe2000fffe03f */
[----:B------:R-:W-:Y:S01]  /*b020*/  VIADD R2, R2, 0xffffffff ;  /* 0xffffffff02027836 */ /* 0x000fe20000000000 */
[----:B------:R-:W-:Y:S02]  /*b030*/  UISETP.NE.AND UP0, UPT, UR14, 0x6, UPT ;  /* 0x000000060e00788c */ /* 0x000fe4000bf05270 */
[----:B------:R-:W-:Y:S02]  /*b040*/  UISETP.NE.AND UP1, UPT, UR25, 0x6, UPT ;  /* 0x000000061900788c */ /* 0x000fe4000bf25270 */
[----:B------:R-:W-:Y:S02]  /*b050*/  USEL UR8, URZ, 0x1, UP0 ;  /* 0x000000013f087887 */ /* 0x000fe40008000000 */
[----:B------:R-:W-:-:S02]  /*b060*/  USEL UR14, UR14, URZ, UP0 ;  /* 0x0000003f0e0e7287 */ /* 0x000fc40008000000 */
[----:B------:R-:W-:Y:S02]  /*b070*/  USEL UR25, UR25, URZ, UP1 ;  /* 0x0000003f19197287 */ /* 0x000fe40008800000 */
[----:B------:R-:W-:Y:S01]  /*b080*/  LOP3.LUT R0, R0, UR8, RZ, 0x3c, !PT ;  /* 0x0000000800007c12 */ /* 0x000fe2000f8e3cff */
[----:B------:R-:W-:Y:S01]  /*b090*/  UMOV UR8, 0x1 ;  /* 0x0000000100087882 */ /* 0x000fe20000000000 */
[----:B------:R-:W-:Y:S08]  /*b0a0*/  @P0 BRA `(.L_x_27) ;  /* 0xffffffb000780947 */ /* 0x000ff0000383ffff */
.L_x_19:
[----:B------:R-:W-:-:S04]  /*b0b0*/  UISETP.NE.AND UP0, UPT, UR6, URZ, UPT ;  /* 0x0000003f0600728c */ /* 0x000fc8000bf05270 */
[----:B------:R-:W-:-:S06]  /*b0c0*/  USEL UR6, URZ, 0x1, !UP0 ;  /* 0x000000013f067887 */ /* 0x000fcc000c000000 */
[----:B------:R-:W-:-:S13]  /*b0d0*/  ISETP.NE.AND P0, PT, RZ, UR6, PT ;  /* 0x00000006ff007c0c */ /* 0x000fda000bf05270 */
[----:B------:R-:W-:Y:S05]  /*b0e0*/  @!P0 BRA `(.L_x_28) ;  /* 0x0000003800188947 */ /* 0x000fea0003800000 */
[----:B------:R4:W-:Y:S04]  /*b0f0*/  STL [R1+0x620], R43 ;  /* 0x0006202b01007387 */ /* 0x0009e80000100800 */
[----:B----4-:R-:W4:Y:S04]  /*b100*/  LDL.LU R43, [R1] ;  /* 0x00000000012b7983 */ /* 0x010f280000300800 */
[----:B------:R5:W-:Y:S04]  /*b110*/  STL [R1+0x61c], R44 ;  /* 0x00061c2c01007387 */ /* 0x000be80000100800 */
[----:B-----5:R-:W5:Y:S04]  /*b120*/  LDL.LU R44, [R1+0x4] ;  /* 0x00000400012c7983 */ /* 0x020f680000300800 */
[----:B------:R0:W-:Y:S04]  /*b130*/  STL [R1+0x618], R45 ;  /* 0x0006182d01007387 */ /* 0x0001e80000100800 */
[----:B0-----:R-:W2:Y:S04]  /*b140*/  LDL.LU R45, [R1+0x8] ;  /* 0x00000800012d7983 */ /* 0x001ea80000300800 */
[----:B------:R0:W-:Y:S04]  /*b150*/  STL [R1+0x614], R46 ;  /* 0x0006142e01007387 */ /* 0x0001e80000100800 */
[----:B0-----:R-:W3:Y:S04]  /*b160*/  LDL.LU R46, [R1+0xc] ;  /* 0x00000c00012e7983 */ /* 0x001ee80000300800 */
        /* <DEDUP_REMOVED lines=140> */
[----:B------:R-:W3:Y:S04]  /*ba30*/  LDL.LU R0, [R1+0x204] ;  /* 0x0002040001007983 */ /* 0x000ee80000300800 */
[----:B------:R-:W3:Y:S04]  /*ba40*/  LDL.LU R2, [R1+0x1b0] ;  /* 0x0001b00001027983 */ /* 0x000ee80000300800 */
[----:B------:R-:W3:Y:S04]  /*ba50*/  LDL.LU R3, [R1+0x208] ;  /* 0x0002080001037983 */ /* 0x000ee80000300800 */
        /* <DEDUP_REMOVED lines=65> */
[----:B0-----:R-:W3:Y:S01]  /*be70*/  LDL.LU R149, [R1+0x130] ;  /* 0x0001300001957983 */ /* 0x001ee20000300800 */
[----:B----4-:R-:W-:-:S03]  /*be80*/  FADD R4, R43, R4 ;  /* 0x000000042b047221 */ /* 0x010fc60000000000 */
[----:B------:R0:W-:Y:S01]  /*be90*/  STL [R1+0x474], R150 ;  /* 0x0004749601007387 */ /* 0x0001e20000100800 */
[----:B-----5:R-:W-:Y:S01]  /*bea0*/  FADD R5, R44, R5 ;  /* 0x000000052c057221 */ /* 0x020fe20000000000 */
[----:B--2---:R-:W-:Y:S01]  /*beb0*/  FADD R6, R45, R6 ;  /* 0x000000062d067221 */ /* 0x004fe20000000000 */
[----:B---3--:R-:W-:Y:S01]  /*bec0*/  FADD R7, R46, R7 ;  /* 0x000000072e077221 */ /* 0x008fe20000000000 */
[----:B------:R-:W-:Y:S01]  /*bed0*/  FADD R8, R47, R8 ;  /* 0x000000082f087221 */ /* 0x000fe20000000000 */
[----:B0-----:R-:W2:Y:S04]  /*bee0*/  LDL.LU R150, [R1+0x12c] ;  /* 0x00012c0001967983 */ /* 0x001ea80000300800 */
[----:B------:R0:W-:Y:S01]  /*bef0*/  STL [R1+0x470], R151 ;  /* 0x0004709701007387 */ /* 0x0001e20000100800 */
[----:B------:R-:W-:Y:S01]  /*bf00*/  FADD R9, R48, R9 ;  /* 0x0000000930097221 */ /* 0x000fe20000000000 */
[----:B------:R-:W-:Y:S01]  /*bf10*/  FADD R10, R49, R10 ;  /* 0x0000000a310a7221 */ /* 0x000fe20000000000 */
[----:B------:R-:W-:Y:S01]  /*bf20*/  FADD R11, R50, R11 ;  /* 0x0000000b320b7221 */ /* 0x000fe20000000000 */
[----:B0-----:R-:W3:Y:S04]  /*bf30*/  LDL.LU R151, [R1+0x128] ;  /* 0x0001280001977983 */ /* 0x001ee80000300800 */
[----:B------:R-:W4:Y:S04]  /*bf40*/  LDL.LU R43, [R1+0x620] ;  /* 0x00062000012b7983 */ /* 0x000f280000300800 */
[----:B------:R-:W5:Y:S04]  /*bf50*/  LDL.LU R44, [R1+0x61c] ;  /* 0x00061c00012c7983 */ /* 0x000f680000300800 */
[----:B------:R-:W4:Y:S04]  /*bf60*/  LDL.LU R45, [R1+0x618] ;  /* 0x00061800012d7983 */ /* 0x000f280000300800 */
[----:B------:R-:W5:Y:S01]  /*bf70*/  LDL.LU R46, [R1+0x614] ;  /* 0x00061400012e7983 */ /* 0x000f620000300800 */
[----:B------:R-:W-:-:S03]  /*bf80*/  FADD R12, R51, R12 ;  /* 0x0000000c330c7221 */ /* 0x000fc60000000000 */
[----:B------:R-:W4:Y:S01]  /*bf90*/  LDL.LU R47, [R1+0x610] ;  /* 0x00061000012f7983 */ /* 0x000f220000300800 */
[----:B------:R-:W-:-:S03]  /*bfa0*/  FADD R13, R52, R13 ;  /* 0x0000000d340d7221 */ /* 0x000fc60000000000 */
        /* <DEDUP_REMOVED lines=134> */
[----:B------:R-:W4:Y:S04]  /*c810*/  LDL.LU R115, [R1+0x500] ;  /* 0x0005000001737983 */ /* 0x000f280000300800 */
[----:B------:R-:W4:Y:S01]  /*c820*/  LDL.LU R116, [R1+0x4fc] ;  /* 0x0004fc0001747983 */ /* 0x000f220000300800 */
[----:B------:R-:W-:Y:S01]  /*c830*/  FADD R3, R2, R3 ;  /* 0x0000000302037221 */ /* 0x000fe20000000000 */
[----:B------:R-:W-:Y:S01]  /*c840*/  FADD R237, R120, R237 ;  /* 0x000000ed78ed7221 */ /* 0x000fe20000000000 */
[----:B------:R-:W-:Y:S01]  /*c850*/  FADD R236, R121, R236 ;  /* 0x000000ec79ec7221 */ /* 0x000fe20000000000 */
[----:B------:R-:W5:Y:S01]  /*c860*/  LDL.LU R117, [R1+0x1b4] ;  /* 0x0001b40001757983 */ /* 0x000f620000300800 */
[----:B------:R-:W-:Y:S01]  /*c870*/  FADD R235, R122, R235 ;  /* 0x000000eb7aeb7221 */ /* 0x000fe20000000000 */
[----:B------:R-:W-:Y:S01]  /*c880*/  FADD R234, R123, R234 ;  /* 0x000000ea7bea7221 */ /* 0x000fe20000000000 */
[----:B------:R-:W-:Y:S01]  /*c890*/  FADD R233, R124, R233 ;  /* 0x000000e97ce97221 */ /* 0x000fe20000000000 */
[----:B------:R0:W-:Y:S01]  /*c8a0*/  STL [R1+0x200], R118 ;  /* 0x0002007601007387 */ /* 0x0001e20000100800 */
        /* <DEDUP_REMOVED lines=11> */
[----:B0-----:R-:W4:Y:S01]  /*c960*/  LDL.LU R118, [R1+0x1b8] ;  /* 0x0001b80001767983 */ /* 0x001f220000300800 */
[----:B------:R-:W-:Y:S01]  /*c970*/  FADD R217, R140, R217 ;  /* 0x000000d98cd97221 */ /* 0x000fe20000000000 */
[----:B------:R-:W-:Y:S01]  /*c980*/  FADD R223, R134, R223 ;  /* 0x000000df86df7221 */ /* 0x000fe20000000000 */
[----:B------:R-:W-:Y:S01]  /*c990*/  FADD R216, R141, R216 ;  /* 0x000000d88dd87221 */ /* 0x000fe20000000000 */
[----:B------:R0:W-:Y:S01]  /*c9a0*/  STL [R1+0x208], R3 ;  /* 0x0002080301007387 */ /* 0x0001e20000100800 */
[----:B------:R-:W-:Y:S01]  /*c9b0*/  FADD R222, R135, R222 ;  /* 0x000000de87de7221 */ /* 0x000fe20000000000 */
[----:B------:R-:W-:Y:S01]  /*c9c0*/  FADD R215, R142, R215 ;  /* 0x000000d78ed77221 */ /* 0x000fe20000000000 */
[----:B------:R-:W-:Y:S01]  /*c9d0*/  FADD R221, R136, R221 ;  /* 0x000000dd88dd7221 */ /* 0x000fe20000000000 */
[----:B-1----:R-:W4:Y:S01]  /*c9e0*/  LDL.LU R0, [R1+0x210] ;  /* 0x0002100001007983 */ /* 0x002f220000300800 */
[----:B------:R-:W-:Y:S01]  /*c9f0*/  FADD R214, R143, R214 ;  /* 0x000000d68fd67221 */ /* 0x000fe20000000000 */
[----:B------:R-:W-:Y:S01]  /*ca00*/  FADD R220, R137, R220 ;  /* 0x000000dc89dc7221 */ /* 0x000fe20000000000 */
[----:B------:R-:W-:Y:S01]  /*ca10*/  FADD R213, R144, R213 ;  /* 0x000000d590d57221 */ /* 0x000fe20000000000 */
[----:B------:R-:W4:Y:S01]  /*ca20*/  LDL.LU R119, [R1+0x1bc] ;  /* 0x0001bc0001777983 */ /* 0x000f220000300800 */
[----:B------:R-:W-:Y:S01]  /*ca30*/  FADD R219, R138, R219 ;  /* 0x000000db8adb7221 */ /* 0x000fe20000000000 */
[----:B------:R-:W-:Y:S01]  /*ca40*/  FADD R212, R145, R212 ;  /* 0x000000d491d47221 */ /* 0x000fe20000000000 */
[----:B------:R-:W-:Y:S01]  /*ca50*/  FADD R218, R139, R218 ;  /* 0x000000da8bda7221 */ /* 0x000fe20000000000 */
[----:B------:R-:W4:Y:S01]  /*ca60*/  LDL.LU R2, [R1+0x214] ;  /* 0x0002140001027983 */ /* 0x000f220000300800 */
[----:B------:R-:W-:Y:S01]  /*ca70*/  FADD R211, R146, R211 ;  /* 0x000000d392d37221 */ /* 0x000fe20000000000 */
[----:B---3--:R-:W-:Y:S01]  /*ca80*/  FADD R206, R151, R206 ;  /* 0x000000ce97ce7221 */ /* 0x008fe20000000000 */
[----:B------:R-:W-:Y:S01]  /*ca90*/  FADD R210, R147, R210 ;  /* 0x000000d293d27221 */ /* 0x000fe20000000000 */
[----:B------:R-:W3:Y:S01]  /*caa0*/  LDL.LU R120, [R1+0x1c0] ;  /* 0x0001c00001787983 */ /* 0x000ee20000300800 */
[----:B--2---:R-:W-:Y:S01]  /*cab0*/  FADD R207, R150, R207 ;  /* 0x000000cf96cf7221 */ /* 0x004fe20000000000 */
[----:B------:R-:W-:-:S02]  /*cac0*/  FADD R209, R148, R209 ;  /* 0x000000d194d17221 */ /* 0x000fc40000000000 */
[----:B0-----:R-:W3:Y:S04]  /*cad0*/  LDL.LU R3, [R1+0x218] ;  /* 0x0002180001037983 */ /* 0x001ee80000300800 */
[----:B------:R-:W2:Y:S04]  /*cae0*/  LDL.LU R121, [R1+0x1c4] ;  /* 0x0001c40001797983 */ /* 0x000ea80000300800 */
        /* <DEDUP_REMOVED lines=28> */
[----:B------:R-:W2:Y:S01]  /*ccb0*/  LDL.LU R148, [R1+0x254] ;  /* 0x0002540001947983 */ /* 0x000ea20000300800 */
[----:B-----5:R-:W-:-:S03]  /*ccc0*/  FADD R149, R117, R149 ;  /* 0x0000009575957221 */ /* 0x020fc60000000000 */
[----:B------:R-:W5:Y:S04]  /*ccd0*/  LDL.LU R117, [R1+0x4f8] ;  /* 0x0004f80001757983 */ /* 0x000f680000300800 */
[----:B------:R0:W-:Y:S04]  /*cce0*/  STL [R1+0x20c], R149 ;  /* 0x00020c9501007387 */ /* 0x0001e80000100800 */
[----:B0-----:R-:W5:Y:S01]  /*ccf0*/  LDL.LU R149, [R1+0x258] ;  /* 0x0002580001957983 */ /* 0x001f620000300800 */
[----:B----4-:R-:W-:-:S03]  /*cd00*/  FADD R0, R118, R0 ;  /* 0x0000000076007221 */ /* 0x010fc60000000000 */
[----:B------:R-:W4:Y:S01]  /*cd10*/  LDL.LU R118, [R1+0x4f4] ;  /* 0x0004f40001767983 */ /* 0x000f220000300800 */
[----:B------:R-:W-:-:S03]  /*cd20*/  FADD R2, R119, R2 ;  /* 0x0000000277027221 */ /* 0x000fc60000000000 */
[----:B------:R0:W-:Y:S01]  /*cd30*/  STL [R1+0x210], R0 ;  /* 0x0002100001007387 */ /* 0x0001e20000100800 */
[----:B---3--:R-:W-:-:S03]  /*cd40*/  FADD R3, R120, R3 ;  /* 0x0000000378037221 */ /* 0x008fc60000000000 */
[----:B0-----:R-:W3:Y:S04]  /*cd50*/  LDL.LU R0, [R1+0x25c] ;  /* 0x00025c0001007983 */ /* 0x001ee80000300800 */
[----:B------:R-:W4:Y:S01]  /*cd60*/  LDL.LU R119, [R1+0x4f0] ;  /* 0x0004f00001777983 */ /* 0x000f220000300800 */
[----:B--2---:R-:W-:-:S03]  /*cd70*/  FADD R122, R121, R122 ;  /* 0x0000007a797a7221 */ /* 0x004fc60000000000 */
[----:B------:R0:W-:Y:S01]  /*cd80*/  STL [R1+0x214], R2 ;  /* 0x0002140201007387 */ /* 0x0001e20000100800 */
[----:B------:R-:W-:-:S03]  /*cd90*/  FADD R124, R123, R124 ;  /* 0x0000007c7b7c7221 */ /* 0x000fc60000000000 */
[----:B0-----:R-:W2:Y:S04]  /*cda0*/  LDL.LU R2, [R1+0x260] ;  /* 0x0002600001027983 */ /* 0x001ea80000300800 */
[----:B------:R-:W4:Y:S04]  /*cdb0*/  LDL.LU R120, [R1+0x4ec] ;  /* 0x0004ec0001787983 */ /* 0x000f280000300800 */
[----:B------:R0:W-:Y:S01]  /*cdc0*/  STL [R1+0x218], R3 ;  /* 0x0002180301007387 */ /* 0x0001e20000100800 */
[----:B------:R-:W-:Y:S01]  /*cdd0*/  FADD R126, R125, R126 ;  /* 0x0000007e7d7e7221 */ /* 0x000fe20000000000 */
[----:B------:R-:W-:-:S02]  /*cde0*/  FADD R128, R127, R128 ;  /* 0x000000807f807221 */ /* 0x000fc40000000000 */
[----:B0-----:R-:W4:Y:S04]  /*cdf0*/  LDL.LU R3, [R1+0x264] ;  /* 0x0002640001037983 */ /* 0x001f280000300800 */
[----:B------:R-:W4:Y:S04]  /*ce00*/  LDL.LU R121, [R1+0x4e8] ;  /* 0x0004e80001797983 */ /* 0x000f280000300800 */
[----:B------:R0:W-:Y:S01]  /*ce10*/  STL [R1+0x21c], R122 ;  /* 0x00021c7a01007387 */ /* 0x0001e20000100800 */
[----:B------:R-:W-:-:S03]  /*ce20*/  FADD R130, R129, R130 ;  /* 0x0000008281827221 */ /* 0x000fc60000000000 */
        /* <DEDUP_REMOVED lines=42> */
[----:B------:R0:W-:Y:S04]  /*d0d0*/  STL [R1+0x248], R145 ;  /* 0x0002489101007387 */ /* 0x0001e80000100800 */
[----:B0-----:R-:W4:Y:S04]  /*d0e0*/  LDL.LU R145, [R1+0x27c] ;  /* 0x00027c0001917983 */ /* 0x001f280000300800 */
[----:B------:R-:W4:Y:S04]  /*d0f0*/  LDL.LU R139, [R1+0x4a0] ;  /* 0x0004a000018b7983 */ /* 0x000f280000300800 */
[----:B------:R0:W-:Y:S04]  /*d100*/  STL [R1+0x24c], R146 ;  /* 0x00024c9201007387 */ /* 0x0001e80000100800 */
[----:B0-----:R-:W4:Y:S04]  /*d110*/  LDL.LU R146, [R1+0x280] ;  /* 0x0002800001927983 */ /* 0x001f280000300800 */
[----:B------:R0:W-:Y:S01]  /*d120*/  STL [R1+0x250], R147 ;  /* 0x0002509301007387 */ /* 0x0001e20000100800 */
[----:B-----5:R-:W-:-:S03]  /*d130*/  FADD R149, R24, R149 ;  /* 0x0000009518957221 */ /* 0x020fc60000000000 */
[----:B0-----:R-:W5:Y:S04]  /*d140*/  LDL.LU R147, [R1+0x284] ;  /* 0x0002840001937983 */ /* 0x001f680000300800 */
[----:B------:R0:W-:Y:S04]  /*d150*/  STL [R1+0x254], R148 ;  /* 0x0002549401007387 */ /* 0x0001e80000100800 */
[----:B0-----:R-:W5:Y:S04]  /*d160*/  LDL.LU R148, [R1+0x288] ;  /* 0x0002880001947983 */ /* 0x001f680000300800 */
[----:B------:R0:W-:Y:S04]  /*d170*/  STL [R1+0x258], R149 ;  /* 0x0002589501007387 */ /* 0x0001e80000100800 */
[----:B0-----:R-:W5:Y:S04]  /*d180*/  LDL.LU R149, [R1+0x28c] ;  /* 0x00028c0001957983 */ /* 0x001f680000300800 */
[----:B------:R-:W5:Y:S04]  /*d190*/  LDL.LU R150, [R1+0x290] ;  /* 0x0002900001967983 */ /* 0x000f680000300800 */
[----:B------:R-:W5:Y:S01]  /*d1a0*/  LDL.LU R151, [R1+0x294] ;  /* 0x0002940001977983 */ /* 0x000f620000300800 */
[----:B---3--:R-:W-:Y:S01]  /*d1b0*/  FADD R0, R25, R0 ;  /* 0x0000000019007221 */ /* 0x008fe20000000000 */
[----:B--2---:R-:W-:-:S04]  /*d1c0*/  FADD R2, R26, R2 ;  /* 0x000000021a027221 */ /* 0x004fc80000000000 */
[----:B------:R0:W-:Y:S01]  /*d1d0*/  STL [R1+0x25c], R0 ;  /* 0x00025c0001007387 */ /* 0x0001e20000100800 */
[----:B----4-:R-:W-:-:S03]  /*d1e0*/  FADD R3, R27, R3 ;  /* 0x000000031b037221 */ /* 0x010fc60000000000 */
[----:B------:R-:W2:Y:S04]  /*d1f0*/  LDL.LU R27, [R1+0x2c8] ;  /* 0x0002c800011b7983 */ /* 0x000ea80000300800 */
[----:B------:R1:W-:Y:S04]  /*d200*/  STL [R1+0x260], R2 ;  /* 0x0002600201007387 */ /* 0x0003e80000100800 */
[----:B------:R-:W3:Y:S04]  /*d210*/  LDL.LU R26, [R1+0x2cc] ;  /* 0x0002cc00011a7983 */ /* 0x000ee80000300800 */
[----:B------:R-:W4:Y:S04]  /*d220*/  LDL.LU R25, [R1+0x2d0] ;  /* 0x0002d00001197983 */ /* 0x000f280000300800 */
[----:B------:R1:W-:Y:S04]  /*d230*/  STL [R1+0x264], R3 ;  /* 0x0002640301007387 */ /* 0x0003e80000100800 */
[----:B------:R-:W4:Y:S04]  /*d240*/  LDL.LU R24, [R1+0x2d4] ;  /* 0x0002d40001187983 */ /* 0x000f280000300800 */
[----:B0-----:R-:W4:Y:S04]  /*d250*/  LDL.LU R0, [R1+0x2d8] ;  /* 0x0002d80001007983 */ /* 0x001f280000300800 */
[----:B-1----:R-:W4:Y:S04]  /*d260*/  LDL.LU R2, [R1+0x2dc] ;  /* 0x0002dc0001027983 */ /* 0x002f280000300800 */
[----:B------:R-:W4:Y:S01]  /*d270*/  LDL.LU R3, [R1+0x2e0] ;  /* 0x0002e00001037983 */ /* 0x000f220000300800 */
[----:B------:R-:W-:-:S05]  /*d280*/  FADD R140, R28, R140 ;  /* 0x0000008c1c8c7221 */ /* 0x000fca0000000000 */
[----:B------:R0:W-:Y:S04]  /*d290*/  STL [R1+0x268], R140 ;  /* 0x0002688c01007387 */ /* 0x0001e80000100800 */
[----:B0-----:R-:W4:Y:S01]  /*d2a0*/  LDL.LU R140, [R1+0x49c] ;  /* 0x00049c00018c7983 */ /* 0x001f220000300800 */
[----:B------:R-:W-:-:S03]  /*d2b0*/  FADD R141, R29, R141 ;  /* 0x0000008d1d8d7221 */ /* 0x000fc60000000000 */
[----:B------:R-:W4:Y:S04]  /*d2c0*/  LDL.LU R28, [R1+0x2c4] ;  /* 0x0002c400011c7983 */ /* 0x000f280000300800 */
        /* <DEDUP_REMOVED lines=20> */
[----:B------:R0:W-:Y:S01]  /*d410*/  STL [R1+0x280], R146 ;  /* 0x0002809201007387 */ /* 0x0001e20000100800 */
[----:B-----5:R-:W-:-:S03]  /*d420*/  FADD R147, R35, R147 ;  /* 0x0000009323937221 */ /* 0x020fc60000000000 */
[----:B0-----:R-:W5:Y:S04]  /*d430*/  LDL.LU R146, [R1+0x484] ;  /* 0x0004840001927983 */ /* 0x001f680000300800 */
[----:B------:R-:W5:Y:S04]  /*d440*/  LDL.LU R34, [R1+0x2ac] ;  /* 0x0002ac0001227983 */ /* 0x000f680000300800 */
[----:B------:R0:W-:Y:S01]  /*d450*/  STL [R1+0x284], R147 ;  /* 0x0002849301007387 */ /* 0x0001e20000100800 */
[----:B------:R-:W-:-:S03]  /*d460*/  FADD R148, R36, R148 ;  /* 0x0000009424947221 */ /* 0x000fc60000000000 */
[----:B0-----:R-:W5:Y:S04]  /*d470*/  LDL.LU R147, [R1+0x480] ;  /* 0x0004800001937983 */ /* 0x001f680000300800 */
[----:B------:R-:W5:Y:S01]  /*d480*/  LDL.LU R35, [R1+0x2a8] ;  /* 0x0002a80001237983 */ /* 0x000f620000300800 */
[----:B------:R-:W-:-:S03]  /*d490*/  FADD R149, R37, R149 ;  /* 0x0000009525957221 */ /* 0x000fc60000000000 */
[----:B------:R0:W-:Y:S01]  /*d4a0*/  STL [R1+0x288], R148 ;  /* 0x0002889401007387 */ /* 0x0001e20000100800 */
[----:B------:R-:W-:Y:S01]  /*d4b0*/  FADD R150, R38, R150 ;  /* 0x0000009626967221 */ /* 0x000fe20000000000 */
[----:B------:R-:W-:Y:S02]  /*d4c0*/  FADD R151, R39, R151 ;  /* 0x0000009727977221 */ /* 0x000fe40000000000 */
[----:B0-----:R-:W5:Y:S04]  /*d4d0*/  LDL.LU R148, [R1+0x47c] ;  /* 0x00047c0001947983 */ /* 0x001f680000300800 */
[----:B------:R-:W5:Y:S04]  /*d4e0*/  LDL.LU R36, [R1+0x2a4] ;  /* 0x0002a40001247983 */ /* 0x000f680000300800 */
[----:B------:R0:W-:Y:S04]  /*d4f0*/  STL [R1+0x28c], R149 ;  /* 0x00028c9501007387 */ /* 0x0001e80000100800 */
[----:B0-----:R-:W5:Y:S04]  /*d500*/  LDL.LU R149, [R1+0x478] ;  /* 0x0004780001957983 */ /* 0x001f680000300800 */
[----:B------:R-:W5:Y:S04]  /*d510*/  LDL.LU R37, [R1+0x2a0] ;  /* 0x0002a00001257983 */ /* 0x000f680000300800 */
[----:B------:R0:W-:Y:S04]  /*d520*/  STL [R1+0x290], R150 ;  /* 0x0002909601007387 */ /* 0x0001e80000100800 */
[----:B0-----:R-:W5:Y:S04]  /*d530*/  LDL.LU R150, [R1+0x474] ;  /* 0x0004740001967983 */ /* 0x001f680000300800 */
[----:B------:R-:W5:Y:S04]  /*d540*/  LDL.LU R38, [R1+0x29c] ;  /* 0x00029c0001267983 */ /* 0x000f680000300800 */
[----:B------:R0:W-:Y:S04]  /*d550*/  STL [R1+0x294], R151 ;  /* 0x0002949701007387 */ /* 0x0001e80000100800 */
[----:B0-----:R-:W5:Y:S04]  /*d560*/  LDL.LU R151, [R1+0x470] ;  /* 0x0004700001977983 */ /* 0x001f680000300800 */
[----:B------:R-:W5:Y:S01]  /*d570*/  LDL.LU R39, [R1+0x298] ;  /* 0x0002980001277983 */ /* 0x000f620000300800 */
[----:B--2---:R-:W-:Y:S01]  /*d580*/  FADD R27, R52, R27 ;  /* 0x0000001b341b7221 */ /* 0x004fe20000000000 */
[----:B---3--:R-:W-:Y:S01]  /*d590*/  FADD R26, R53, R26 ;  /* 0x0000001a351a7221 */ /* 0x008fe20000000000 */
[----:B----4-:R-:W-:Y:S01]  /*d5a0*/  FADD R25, R54, R25 ;  /* 0x0000001936197221 */ /* 0x010fe20000000000 */
[----:B------:R-:W-:Y:S01]  /*d5b0*/  FADD R24, R55, R24 ;  /* 0x0000001837187221 */ /* 0x000fe20000000000 */
        /* <DEDUP_REMOVED lines=9> */
[----:B-----5:R-:W-:Y:S01]  /*d650*/  FADD R34, R45, R34 ;  /* 0x000000222d227221 */ /* 0x020fe20000000000 */
[----:B------:R-:W-:Y:S01]  /*d660*/  FADD R35, R44, R35 ;  /* 0x000000232c237221 */ /* 0x000fe20000000000 */
[----:B------:R-:W-:Y:S01]  /*d670*/  FADD R36, R43, R36 ;  /* 0x000000242b247221 */ /* 0x000fe20000000000 */
[----:B------:R-:W-:Y:S01]  /*d680*/  FADD R37, R42, R37 ;  /* 0x000000252a257221 */ /* 0x000fe20000000000 */
[----:B------:R-:W-:Y:S01]  /*d690*/  FADD R38, R41, R38 ;  /* 0x0000002629267221 */ /* 0x000fe20000000000 */
[----:B------:R-:W-:-:S05]  /*d6a0*/  FADD R39, R40, R39 ;  /* 0x0000002728277221 */ /* 0x000fca0000000000 */
[----:B------:R0:W-:Y:S04]  /*d6b0*/  STL [R1+0x298], R39 ;  /* 0x0002982701007387 */ /* 0x0001e80000100800 */
        /* <DEDUP_REMOVED lines=15> */
[----:B------:R-:W5:Y:S04]  /*d7b0*/  LDL.LU R51, [R1+0x2e4] ;  /* 0x0002e40001337983 */ /* 0x000f680000300800 */
[----:B------:R5:W-:Y:S04]  /*d7c0*/  STL [R1+0x2d8], R0 ;  /* 0x0002d80001007387 */ /* 0x000be80000100800 */
[----:B------:R-:W5:Y:S04]  /*d7d0*/  LDL.LU R50, [R1+0x2e8] ;  /* 0x0002e80001327983 */ /* 0x000f680000300800 */
[----:B------:R5:W-:Y:S04]  /*d7e0*/  STL [R1+0x2dc], R2 ;  /* 0x0002dc0201007387 */ /* 0x000be80000100800 */
[----:B------:R-:W5:Y:S04]  /*d7f0*/  LDL.LU R49, [R1+0x2ec] ;  /* 0x0002ec0001317983 */ /* 0x000f680000300800 */
[----:B------:R5:W-:Y:S04]  /*d800*/  STL [R1+0x2e0], R3 ;  /* 0x0002e00301007387 */ /* 0x000be80000100800 */
[----:B------:R-:W5:Y:S04]  /*d810*/  LDL.LU R48, [R1+0x2f0] ;  /* 0x0002f00001307983 */ /* 0x000f680000300800 */
        /* <DEDUP_REMOVED lines=8> */
[----:B0-----:R-:W5:Y:S04]  /*d8a0*/  LDL.LU R39, [R1+0x314] ;  /* 0x0003140001277983 */ /* 0x001f680000300800 */
[----:B-1----:R-:W5:Y:S04]  /*d8b0*/  LDL.LU R38, [R1+0x318] ;  /* 0x0003180001267983 */ /* 0x002f680000300800 */
[----:B--2---:R-:W2:Y:S04]  /*d8c0*/  LDL.LU R37, [R1+0x31c] ;  /* 0x00031c0001257983 */ /* 0x004ea80000300800 */
[----:B---3--:R-:W3:Y:S04]  /*d8d0*/  LDL.LU R36, [R1+0x320] ;  /* 0x0003200001247983 */ /* 0x008ee80000300800 */
[----:B----4-:R-:W4:Y:S04]  /*d8e0*/  LDL.LU R35, [R1+0x324] ;  /* 0x0003240001237983 */ /* 0x010f280000300800 */
[----:B-----5:R-:W5:Y:S04]  /*d8f0*/  LDL.LU R34, [R1+0x328] ;  /* 0x0003280001227983 */ /* 0x020f680000300800 */
        /* <DEDUP_REMOVED lines=12> */
[----:B------:R-:W5:Y:S01]  /*d9c0*/  LDL.LU R3, [R1+0x35c] ;  /* 0x00035c0001037983 */ /* 0x000f620000300800 */
[----:B------:R-:W-:Y:S01]  /*d9d0*/  FADD R51, R59, R51 ;  /* 0x000000333b337221 */ /* 0x000fe20000000000 */
[----:B------:R-:W-:-:S04]  /*d9e0*/  FADD R50, R60, R50 ;  /* 0x000000323c327221 */ /* 0x000fc80000000000 */
        /* <DEDUP_REMOVED lines=25> */
[----:B--2---:R-:W-:-:S03]  /*db80*/  FADD R37, R73, R37 ;  /* 0x0000002549257221 */ /* 0x004fc60000000000 */
[----:B------:R2:W-:Y:S01]  /*db90*/  STL [R1+0x318], R38 ;  /* 0x0003182601007387 */ /* 0x0005e20000100800 */
[----:B---3--:R-:W-:-:S03]  /*dba0*/  FADD R36, R74, R36 ;  /* 0x000000244a247221 */ /* 0x008fc60000000000 */
[----:B------:R3:W-:Y:S01]  /*dbb0*/  STL [R1+0x31c], R37 ;  /* 0x00031c2501007387 */ /* 0x0007e20000100800 */
[----:B----4-:R-:W-:-:S03]  /*dbc0*/  FADD R35, R75, R35 ;  /* 0x000000234b237221 */ /* 0x010fc60000000000 */
[----:B------:R4:W-:Y:S01]  /*dbd0*/  STL [R1+0x320], R36 ;  /* 0x0003202401007387 */ /* 0x0009e20000100800 */
[----:B-----5:R-:W-:-:S03]  /*dbe0*/  FADD R34, R76, R34 ;  /* 0x000000224c227221 */ /* 0x020fc60000000000 */
        /* <DEDUP_REMOVED lines=24> */
[----:B0-----:R-:W5:Y:S01]  /*dd70*/  LDL.LU R51, [R1+0x360] ;  /* 0x0003600001337983 */ /* 0x001f620000300800 */
[----:B------:R-:W-:-:S03]  /*dd80*/  FADD R3, R89, R3 ;  /* 0x0000000359037221 */ /* 0x000fc60000000000 */
[----:B------:R0:W-:Y:S04]  /*dd90*/  STL [R1+0x354], R0 ;  /* 0x0003540001007387 */ /* 0x0001e80000100800 */
[----:B-1----:R-:W5:Y:S04]  /*dda0*/  LDL.LU R50, [R1+0x364] ;  /* 0x0003640001327983 */ /* 0x002f680000300800 */
        /* <DEDUP_REMOVED lines=181> */
[----:B------:R-:W-:Y:S01]  /*e900*/  FADD R2, R150, R2 ;  /* 0x0000000296027221 */ /* 0x000fe20000000000 */
[----:B------:R-:W-:-:S05]  /*e910*/  FADD R3, R3, R151 ;  /* 0x0000009703037221 */ /* 0x000fca0000000000 */
[----:B------:R0:W-:Y:S04]  /*e920*/  STL [R1+0x454], R3 ;  /* 0x0004540301007387 */ /* 0x0001e80000100800 */
[----:B------:R0:W-:Y:S04]  /*e930*/  STL [R1+0x44c], R0 ;  /* 0x00044c0001007387 */ /* 0x0001e80000100800 */
[----:B------:R0:W-:Y:S02]  /*e940*/  STL [R1+0x450], R2 ;  /* 0x0004500201007387 */ /* 0x0001e40000100800 */
.L_x_28:
[----:B0-----:R-:W0:Y:S02]  /*e950*/  LDC R0, c[0x0][0x28c] ;  /* 0x0000a300ff007b82 */ /* 0x001e240000000800 */
[----:B0-----:R-:W-:-:S13]  /*e960*/  ISETP.GE.AND P0, PT, R0, 0x1, PT ;  /* 0x000000010000780c */ /* 0x001fda0003f06270 */
[----:B------:R-:W-:Y:S05]  /*e970*/  @!P0 BRA `(.L_x_29) ;  /* 0x0000000000488947 */ /* 0x000fea0003800000 */
[----:B------:R-:W-:-:S06]  /*e980*/  UISETP.NE.AND UP0, UPT, UR24, 0x3, UPT ;  /* 0x000000031800788c */ /* 0x000fcc000bf05270 */
[----:B------:R-:W-:-:S13]  /*e990*/  PLOP3.LUT P0, PT, PT, PT, UP0, 0x80, 0x0 ;  /* 0x000000000000781c */ /* 0x000fda0003f0f008 */
[----:B------:R-:W-:Y:S05]  /*e9a0*/  @!P0 BRA `(.L_x_30) ;  /* 0x0000000000048947 */ /* 0x000fea0003800000 */
[----:B------:R-:W-:Y:S01]  /*e9b0*/  BPT.TRAP 0x1 ;  /* 0x000000040000795c */ /* 0x000fe20000300000 */
.L_x_30:
[----:B------:R-:W-:-:S04]  /*e9c0*/  UISETP.LT.AND UP0, UPT, UR9, 0x1, UPT ;  /* 0x000000010900788c */ /* 0x000fc8000bf01270 */
[----:B------:R-:W-:Y:S02]  /*e9d0*/  USEL UR8, UR9, 0x1, UP0 ;  /* 0x0000000109087887 */ /* 0x000fe40008000000 */
[----:B------:R-:W-:Y:S02]  /*e9e0*/  UISETP.GT.U32.AND UP0, UPT, UR13, 0x1, UPT ;  /* 0x000000010d00788c */ /* 0x000fe4000bf04070 */
[----:B------:R-:W-:-:S04]  /*e9f0*/  UIADD3 UR8, UR5, UR9, -UR8 ;  /* 0x0000000905087290 */ /* 0x000fc8000fffe808 */
[----:B------:R-:W-:Y:S01]  /*ea00*/  UIMAD.WIDE.U32 UR6, UR8, -0x55555555, URZ ;  /* 0xaaaaaaab080678a5 */ /* 0x000fe2000f8e003f */
[----:B------:R-:W-:-:S03]  /*ea10*/  PLOP3.LUT P0, PT, PT, PT, UP0, 0x80, 0x0 ;  /* 0x000000000000781c */ /* 0x000fc60003f0f008 */
[----:B------:R-:W-:-:S04]  /*ea20*/  USHF.R.U32.HI UR6, URZ, 0x2, UR7 ;  /* 0x000000023f067899 */ /* 0x000fc80008011607 */
[----:B------:R-:W-:-:S04]  /*ea30*/  UIMAD UR8, UR6, -0x6, UR8 ;  /* 0xfffffffa060878a4 */ /* 0x000fc8000f8e0208 */
[----:B------:R-:W-:-:S04]  /*ea40*/  ULEA UR8, UR8, UR11, 0x3 ;  /* 0x0000000b08087291 */ /* 0x000fc8000f8e183f */
[----:B------:R-:W-:-:S04]  /*ea50*/  UIADD3 UR8, UR8, 0x30, URZ ;  /* 0x0000003008087890 */ /* 0x000fc8000fffe03f */
[----:B------:R-:W-:-:S09]  /*ea60*/  UPRMT UR8, URZ, 0x654, UR8 ;  /* 0x000006543f087896 */ /* 0x000fd20008000008 */
[----:B------:R-:W-:Y:S01]  /*ea70*/  SYNCS.ARRIVE.TRANS64.RED.A1T0 RZ, [UR8], RZ ;  /* 0x000000ffffff79a7 */ /* 0x000fe20008100408 */
[----:B------:R-:W-:Y:S05]  /*ea80*/  @P0 BRA `(.L_x_29) ;  /* 0x0000000000040947 */ /* 0x000fea0003800000 */
[----:B------:R-:W-:Y:S01]  /*ea90*/  BPT.TRAP 0x1 ;  /* 0x000000040000795c */ /* 0x000fe20000300000 */
.L_x_29:
[----:B------:R-:W4:Y:S01]  /*eaa0*/  LDL.LU R26, [R1+0x464] ;  /* 0x00046400011a7983 */ /* 0x000f220000300800 */
[----:B------:R-:W0:Y:S01]  /*eab0*/  LDC R3, c[0x0][0x288] ;  /* 0x0000a200ff037b82 */ /* 0x000e220000000800 */
[----:B------:R-:W5:Y:S01]  /*eac0*/  S2R R25, SR_TID.X ;  /* 0x0000000000197919 */ /* 0x000f620000002100 */
[----:B------:R-:W-:Y:S01]  /*ead0*/  UIADD3 UR8, UR9, UR5, URZ ;  /* 0x0000000509087290 */ /* 0x000fe2000fffe03f */
[----:B------:R-:W-:Y:S01]  /*eae0*/  ULDC UR6, c[0x0][0x284] ;  /* 0x0000a10000067ab9 */ /* 0x000fe20000000800 */
[----:B------:R-:W2:Y:S01]  /*eaf0*/  LDL.LU R24, [R1+0x460] ;  /* 0x0004600001187983 */ /* 0x000ea20000300800 */
[----:B------:R-:W-:Y:S01]  /*eb00*/  USHF.R.S32.HI UR11, URZ, 0x1f, UR10 ;  /* 0x0000001f3f0b7899 */ /* 0x000fe2000801140a */
[----:B------:R-:W-:Y:S01]  /*eb10*/  IMAD.MOV.U32 R39, RZ, RZ, -0x1 ;  /* 0xffffffffff277424 */ /* 0x000fe200078e00ff */
[----:B------:R-:W-:Y:S01]  /*eb20*/  UISETP.GT.U32.AND UP0, UPT, UR8, 0x5, UPT ;  /* 0x000000050800788c */ /* 0x000fe2000bf04070 */
[----:B------:R-:W-:Y:S01]  /*eb30*/  ULDC.64 UR14, c[0x0][0x5d0] ;  /* 0x00017400000e7ab9 */ /* 0x000fe20000000a00 */
[----:B------:R-:W-:-:S02]  /*eb40*/  UISETP.GE.U32.AND UP1, UPT, UR9, 0x6, UPT ;  /* 0x000000060900788c */ /* 0x000fc4000bf26070 */
[----:B------:R-:W-:Y:S02]  /*eb50*/  UIMAD UR5, UR11, UR14, URZ ;  /* 0x0000000e0b0572a4 */ /* 0x000fe4000f8e023f */
[----:B------:R-:W-:Y:S01]  /*eb60*/  UISETP.LT.U32.AND UP0, UPT, UR9, 0x6, UP0 ;  /* 0x000000060900788c */ /* 0x000fe20008701070 */
[C---:B-----5:R-:W-:Y:S01]  /*eb70*/  LOP3.LUT R2, R25.reuse, 0x3, RZ, 0xc0, !PT ;  /* 0x0000000319027812 */ /* 0x060fe200078ec0ff */
[----:B------:R-:W-:Y:S01]  /*eb80*/  IMAD.SHL.U32 R30, R25, 0x2, RZ ;  /* 0x00000002191e7824 */ /* 0x000fe200078e00ff */
[----:B------:R-:W-:-:S03]  /*eb90*/  SHF.R.U32.HI R32, RZ, 0x7, R25 ;  /* 0x00000007ff207819 */ /* 0x000fc60000011619 */
[----:B0-----:R-:W-:Y:S01]  /*eba0*/  IMAD R2, R2, -0x2, R3 ;  /* 0xfffffffe02027824 */ /* 0x001fe200078e0203 */
[----:B------:R-:W-:Y:S02]  /*ebb0*/  LOP3.LUT R32, R32, 0x1, RZ, 0xc0, !PT ;  /* 0x0000000120207812 */ /* 0x000fe400078ec0ff */
[----:B------:R-:W-:-:S03]  /*ebc0*/  LOP3.LUT R30, R30, 0x6, RZ, 0xc0, !PT ;  /* 0x000000061e1e7812 */ /* 0x000fc600078ec0ff */
[----:B------:R-:W-:Y:S02]  /*ebd0*/  IMAD.SHL.U32 R33, R32, 0x40, RZ ;  /* 0x0000004020217824 */ /* 0x000fe400078e00ff */
[----:B----4-:R-:W-:-:S04]  /*ebe0*/  IMAD.WIDE R34, R26, 0x100, RZ ;  /* 0x000001001a227825 */ /* 0x010fc800078e02ff */
[----:B--2---:R-:W-:Y:S01]  /*ebf0*/  IMAD.SHL.U32 R0, R24, 0x100, RZ ;  /* 0x0000010018007824 */ /* 0x004fe200078e00ff */
[----:B------:R-:W-:Y:S01]  /*ec00*/  PRMT R30, R30, 0x6540, R24 ;  /* 0x000065401e1e7816 */ /* 0x000fe20000000018 */
[----:B------:R-:W-:-:S03]  /*ec10*/  IMAD.U32 R24, RZ, RZ, UR14 ;  /* 0x0000000eff187e24 */ /* 0x000fc6000f8e00ff */
[----:B------:R-:W-:Y:S01]  /*ec20*/  ISETP.GE.AND P0, PT, R0, R3, PT ;  /* 0x000000030000720c */ /* 0x000fe20003f06270 */
[----:B------:R-:W-:Y:S01]  /*ec30*/  IMAD.IADD R0, R2, 0x1, -R0 ;  /* 0x0000000102007824 */ /* 0x000fe200078e0a00 */
[----:B------:R-:W-:Y:S02]  /*ec40*/  SHF.R.U32.HI R2, RZ, 0x2, R25 ;  /* 0x00000002ff027819 */ /* 0x000fe40000011619 */
[----:B------:R-:W-:Y:S02]  /*ec50*/  LOP3.LUT R3, R25, 0x60, RZ, 0xc0, !PT ;  /* 0x0000006019037812 */ /* 0x000fe400078ec0ff */
[----:B------:R-:W-:Y:S02]  /*ec60*/  LOP3.LUT R2, R2, 0x7, RZ, 0xc0, !PT ;  /* 0x0000000702027812 */ /* 0x000fe400078ec0ff */
[----:B------:R-:W-:Y:S02]  /*ec70*/  SHF.R.U32.HI R3, RZ, 0x1, R3 ;  /* 0x00000001ff037819 */ /* 0x000fe40000011603 */
[----:B------:R-:W-:-:S02]  /*ec80*/  LOP3.LUT R33, R33, 0x40, R2, 0xe2, !PT ;  /* 0x0000004021217812 */ /* 0x000fc400078ee202 */
[----:B------:R-:W-:Y:S02]  /*ec90*/  IADD3 R2, RZ, -R3, -R2 ;  /* 0x80000003ff027210 */ /* 0x000fe40007ffe802 */
[----:B------:R-:W-:Y:S02]  /*eca0*/  SHF.R.S32.HI R31, RZ, 0x1f, R30 ;  /* 0x0000001fff1f7819 */ /* 0x000fe4000001141e */
[----:B------:R-:W-:Y:S01]  /*ecb0*/  LOP3.LUT R33, R34, R33, R3, 0xfe, !PT ;  /* 0x0000002122217212 */ /* 0x000fe200078efe03 */
[----:B------:R-:W-:Y:S02]  /*ecc0*/  IMAD R32, R32, -0x40, R2 ;  /* 0xffffffc020207824 */ /* 0x000fe400078e0202 */
[----:B------:R-:W-:Y:S02]  /*ecd0*/  IMAD.SHL.U32 R2, R26, 0x100, RZ ;  /* 0x000001001a027824 */ /* 0x000fe400078e00ff */
[----:B------:R-:W-:-:S03]  /*ece0*/  IMAD.WIDE.U32 R24, R24, UR10, R30 ;  /* 0x0000000a18187c25 */ /* 0x000fc6000f8e001e */
[C---:B------:R-:W-:Y:S02]  /*ecf0*/  IADD3 R32, -R2.reuse, UR6, R32 ;  /* 0x0000000602207c10 */ /* 0x040fe4000fffe120 */
[----:B------:R-:W-:Y:S01]  /*ed00*/  ISETP.GE.OR P0, PT, R2, UR6, P0 ;  /* 0x0000000602007c0c */ /* 0x000fe20008706670 */
[----:B------:R-:W-:-:S04]  /*ed10*/  UIMAD.WIDE.U32 UR6, UR8, -0x55555555, URZ ;  /* 0xaaaaaaab080678a5 */ /* 0x000fc8000f8e003f */
[----:B------:R-:W-:Y:S02]  /*ed20*/  USHF.R.U32.HI UR6, URZ, 0x2, UR7 ;  /* 0x000000023f067899 */ /* 0x000fe40008011607 */
[----:B------:R-:W-:Y:S02]  /*ed30*/  UIMAD UR7, UR10, UR15, UR5 ;  /* 0x0000000f0a0772a4 */ /* 0x000fe4000f8e0205 */
[----:B------:R-:W-:-:S04]  /*ed40*/  USEL UR5, URZ, 0x1, !UP0 ;  /* 0x000000013f057887 */ /* 0x000fc8000c000000 */
[----:B------:R-:W-:Y:S01]  /*ed50*/  ULOP3.LUT UR4, UR4, UR5, URZ, 0x3c, !UPT ;  /* 0x0000000504047292 */ /* 0x000fe2000f8e3c3f */
[----:B------:R-:W-:Y:S01]  /*ed60*/  VIADD R25, R25, UR7 ;  /* 0x0000000719197c36 */ /* 0x000fe20008000000 */
[----:B------:R-:W-:Y:S02]  /*ed70*/  UIMAD UR5, UR6, -0x6, UR8 ;  /* 0xfffffffa060578a4 */ /* 0x000fe4000f8e0208 */
[----:B------:R-:W-:Y:S01]  /*ed80*/  @UP1 ULOP3.LUT UR4, UR4, 0x1, UR6, 0x78, !UPT ;  /* 0x0000000104041892 */ /* 0x000fe2000f8e7806 */
[----:B------:R-:W-:Y:S11]  /*ed90*/  @P0 BRA `(.L_x_31) ;  /* 0x0000012400bc0947 */ /* 0x000ff60003800000 */
[----:B------:R-:W0:Y:S01]  /*eda0*/  LDC.64 R26, c[0x0][0x5c8] ;  /* 0x00017200ff1a7b82 */ /* 0x000e220000000a00 */
[----:B------:R-:W-:Y:S01]  /*edb0*/  ULDC.64 UR6, c[0x0][0x5c0] ;  /* 0x0001700000067ab9 */ /* 0x000fe20000000a00 */
[----:B------:R-:W-:Y:S01]  /*edc0*/  BSSY B0, `(.L_x_31) ;  /* 0x000126c000007945 */ /* 0x000fe20003800000 */
[-C--:B0-----:R-:W-:Y:S01]  /*edd0*/  IMAD R2, R35, R26.reuse, RZ ;  /* 0x0000001a23027224 */ /* 0x081fe200078e02ff */
[----:B------:R-:W-:Y:S01]  /*ede0*/  SHF.L.U64.HI R36, R26, 0x3, R27 ;  /* 0x000000031a247819 */ /* 0x000fe2000001021b */
[----:B------:R-:W-:-:S04]  /*edf0*/  IMAD.WIDE.U32 R24, R33, R26, R24 ;  /* 0x0000001a21187225 */ /* 0x000fc800078e0018 */
[----:B------:R-:W-:Y:S01]  /*ee00*/  IMAD R2, R33, R27, R2 ;  /* 0x0000001b21027224 */ /* 0x000fe200078e0202 */
[C---:B------:R-:W-:Y:S01]  /*ee10*/  LEA R28, P2, R26.reuse, R24, 0x7 ;  /* 0x000000181a1c7211 */ /* 0x040fe200078438ff */
[----:B------:R-:W-:Y:S02]  /*ee20*/  IMAD.SHL.U32 R3, R26, 0x8, RZ ;  /* 0x000000081a037824 */ /* 0x000fe400078e00ff */
[----:B------:R-:W-:Y:S01]  /*ee30*/  IMAD.IADD R25, R25, 0x1, R2 ;  /* 0x0000000119197824 */ /* 0x000fe200078e0202 */
[C---:B------:R-:W-:Y:S02]  /*ee40*/  IADD3 R2, P5, R24.reuse, UR6, RZ ;  /* 0x0000000618027c10 */ /* 0x040fe4000ffbe0ff */
[----:B------:R-:W-:Y:S02]  /*ee50*/  IADD3 R24, P0, P1, R24, UR6, R3 ;  /* 0x0000000618187c10 */ /* 0x000fe4000f91e003 */
[----:B------:R-:W-:Y:S02]  /*ee60*/  LEA.HI.X R29, R26, R25, R27, 0x7, P2 ;  /* 0x000000191a1d7211 */ /* 0x000fe400010f3c1b */
[----:B------:R-:W-:-:S02]  /*ee70*/  IADD3 R26, P2, P3, R28, UR6, R3 ;  /* 0x000000061c1a7c10 */ /* 0x000fc4000fb5e003 */
[----:B------:R-:W-:Y:S02]  /*ee80*/  IADD3.X R3, R25, UR7, RZ, P5, !PT ;  /* 0x0000000719037c10 */ /* 0x000fe4000affe4ff */
[----:B------:R-:W-:Y:S02]  /*ee90*/  FSETP.NEU.AND P5, PT, RZ, UR23, PT ;  /* 0x00000017ff007c0b */ /* 0x000fe4000bfad000 */
[----:B------:R-:W-:Y:S02]  /*eea0*/  IADD3 R28, P6, R28, UR6, RZ ;  /* 0x000000061c1c7c10 */ /* 0x000fe4000ffde0ff */
[--C-:B------:R-:W-:Y:S02]  /*eeb0*/  IADD3.X R27, R29, UR7, R36.reuse, P2, P3 ;  /* 0x000000071d1b7c10 */ /* 0x100fe400097e6424 */
[----:B------:R-:W-:Y:S02]  /*eec0*/  IADD3.X R25, R25, UR7, R36, P0, P1 ;  /* 0x0000000719197c10 */ /* 0x000fe400087e2424 */
[----:B------:R-:W-:-:S05]  /*eed0*/  IADD3.X R29, R29, UR7, RZ, P6, !PT ;  /* 0x000000071d1d7c10 */ /* 0x000fca000b7fe4ff */
[----:B------:R-:W-:Y:S05]  /*eee0*/  @!P5 BRA `(.L_x_32) ;  /* 0x000000d800fcd947 */ /* 0x000fea0003800000 */
[----:B------:R-:W-:Y:S01]  /*eef0*/  ULDC.64 UR6, c[0x0][0x5b8] ;  /* 0x00016e0000067ab9 */ /* 0x000fe20000000a00 */
[----:B------:R-:W-:Y:S01]  /*ef00*/  BSSY B1, `(.L_x_33) ;  /* 0x0000013000017945 */ /* 0x000fe20003800000 */
[----:B------:R-:W-:Y:S01]  /*ef10*/  IMAD.U32 R36, RZ, RZ, UR6 ;  /* 0x00000006ff247e24 */ /* 0x000fe2000f8e00ff */
[----:B------:R-:W-:-:S03]  /*ef20*/  UIMAD UR6, UR11, UR6, URZ ;  /* 0x000000060b0672a4 */ /* 0x000fc6000f8e023f */
[----:B------:R-:W-:Y:S01]  /*ef30*/  IMAD.WIDE.U32 R30, R36, UR10, R30 ;  /* 0x0000000a241e7c25 */ /* 0x000fe2000f8e001e */
[----:B------:R-:W-:-:S03]  /*ef40*/  UIMAD UR6, UR10, UR7, UR6 ;  /* 0x000000070a0672a4 */ /* 0x000fc6000f8e0206 */
[----:B------:R-:W-:Y:S01]  /*ef50*/  IMAD.MOV.U32 R36, RZ, RZ, R30 ;  /* 0x000000ffff247224 */ /* 0x000fe200078e001e */
[----:B------:R-:W-:Y:S02]  /*ef60*/  ULDC.64 UR10, c[0x0][0x5a8] ;  /* 0x00016a00000a7ab9 */ /* 0x000fe40000000a00 */
[----:B------:R-:W-:Y:S01]  /*ef70*/  VIADD R37, R31, UR6 ;  /* 0x000000061f257c36 */ /* 0x000fe20008000000 */
[----:B------:R-:W-:Y:S02]  /*ef80*/  ULDC.64 UR6, c[0x0][0x5b0] ;  /* 0x00016c0000067ab9 */ /* 0x000fe40000000a00 */
[----:B------:R-:W-:Y:S02]  /*ef90*/  IMAD R38, R35, UR6, RZ ;  /* 0x0000000623267c24 */ /* 0x000fe4000f8e02ff */
[----:B------:R-:W-:-:S04]  /*efa0*/  IMAD.WIDE.U32 R30, R33, UR6, R36 ;  /* 0x00000006211e7c25 */ /* 0x000fc8000f8e0024 */
[----:B------:R-:W-:Y:S01]  /*efb0*/  IMAD R38, R33, UR7, R38 ;  /* 0x0000000721267c24 */ /* 0x000fe2000f8e0226 */
[----:B------:R-:W-:-:S04]  /*efc0*/  IADD3 R30, P0, R30, UR10, RZ ;  /* 0x0000000a1e1e7c10 */ /* 0x000fc8000ff1e0ff */
[--C-:B------:R-:W-:Y:S02]  /*efd0*/  IADD3.X R31, R31, UR11, R38.reuse, P0, !PT ;  /* 0x0000000b1f1f7c10 */ /* 0x100fe400087fe426 */
[----:B------:R-:W-:Y:S02]  /*efe0*/  ISETP.GE.AND P0, PT, R32, 0x1, PT ;  /* 0x000000012000780c */ /* 0x000fe40003f06270 */
[----:B------:R-:W-:Y:S02]  /*eff0*/  PRMT R38, RZ, 0x7610, R38 ;  /* 0x00007610ff267816 */ /* 0x000fe40000000026 */
[----:B------:R-:W-:-:S13]  /*f000*/  ISETP.LT.OR P1, PT, R0, 0x1, !P0 ;  /* 0x000000010000780c */ /* 0x000fda0004721670 */
[----:B------:R-:W-:Y:S05]  /*f010*/  @P1 BRA `(.L_x_34) ;  /* 0x0000000000041947 */ /* 0x000fea0003800000 */
[----:B------:R0:W5:Y:S02]  /*f020*/  LDG.E.U8 R38, desc[UR20][R30.64] ;  /* 0x000000141e267981 */ /* 0x000164000c1e1100 */
.L_x_34:
[----:B------:R-:W-:Y:S05]  /*f030*/  BSYNC B1 ;  /* 0x0000000000017941 */ /* 0x000fea0003800000 */
.L_x_33:
[----:B-----5:R-:W-:Y:S01]  /*f040*/  LOP3.LUT R38, R38, 0xff, RZ, 0xc0, !PT ;  /* 0x000000ff26267812 */ /* 0x020fe200078ec0ff */
[----:B------:R-:W-:Y:S03]  /*f050*/  BSSY B1, `(.L_x_35) ;  /* 0x000000b000017945 */ /* 0x000fe60003800000 */
[----:B------:R-:W-:-:S05]  /*f060*/  F2FP.F16.E4M3.UNPACK_B R38, R38 ;  /* 0x00000026ff26723e */ /* 0x000fca00020006ff */
[----:B------:R-:W-:-:S05]  /*f070*/  HADD2.F32 R38, -RZ, R38.H0_H0 ;  /* 0x20000026ff267230 */ /* 0x000fca0000004100 */
[----:B------:R-:W-:-:S04]  /*f080*/  FMUL R38, R38, UR23 ;  /* 0x0000001726267c20 */ /* 0x000fc80008400000 */
[----:B------:R-:W-:-:S05]  /*f090*/  FFMA R4, R4, UR22, R38 ;  /* 0x0000001604047c23 */ /* 0x000fca0008000026 */
[----:B------:R-:W-:-:S05]  /*f0a0*/  F2FP.SATFINITE.E4M3.F32.PACK_AB_MERGE_C R4, RZ, R4, RZ ;  /* 0x00000004ff04723e */ /* 0x000fca00048070ff */
[----:B------:R2:W-:Y:S01]  /*f0b0*/  @!P1 STG.E.U8 desc[UR20][R2.64], R4 ;  /* 0x0000000402009986 */ /* 0x0005e2000c101114 */
[----:B------:R-:W-:Y:S02]  /*f0c0*/  ISETP.LT.OR P1, PT, R0, 0x2, !P0 ;  /* 0x000000020000780c */ /* 0x000fe40004721670 */
[----:B--2---:R-:W-:-:S11]  /*f0d0*/  PRMT R4, RZ, 0x7610, R4 ;  /* 0x00007610ff047816 */ /* 0x004fd60000000004 */
[----:B------:R-:W-:Y:S05]  /*f0e0*/  @P1 BRA `(.L_x_36) ;  /* 0x0000000000041947 */ /* 0x000fea0003800000 */
[----:B------:R2:W5:Y:S02]  /*f0f0*/  LDG.E.U8 R4, desc[UR20][R30.64+0x1] ;  /* 0x000001141e047981 */ /* 0x000564000c1e1100 */
.L_x_36:
[----:B------:R-:W-:Y:S05]  /*f100*/  BSYNC B1 ;  /* 0x0000000000017941 */ /* 0x000fea0003800000 */
.L_x_35:
        /* <DEDUP_REMOVED lines=8> */
[----:B------:R-:W-:-:S05]  /*f190*/  IADD3 R4, P1, R33, 0x8, RZ ;  /* 0x0000000821047810 */ /* 0x000fca0007f3e0ff */
[----:B----4-:R-:W-:-:S04]  /*f1a0*/  IMAD.X R5, RZ, RZ, R35, P1 ;  /* 0x000000ffff057224 */ /* 0x010fc800008e0623 */
[----:B------:R-:W-:-:S04]  /*f1b0*/  IMAD R5, R5, UR6, RZ ;  /* 0x0000000605057c24 */ /* 0x000fc8000f8e02ff */
[C---:B------:R-:W-:Y:S02]  /*f1c0*/  IMAD R38, R4.reuse, UR7, R5 ;  /* 0x0000000704267c24 */ /* 0x040fe4000f8e0205 */
[----:B------:R-:W-:-:S03]  /*f1d0*/  IMAD.WIDE.U32 R4, R4, UR6, R36 ;  /* 0x0000000604047c25 */ /* 0x000fc6000f8e0024 */
[----:B------:R-:W-:-:S04]  /*f1e0*/  IADD3 R4, P1, R4, UR10, RZ ;  /* 0x0000000a04047c10 */ /* 0x000fc8000ff3e0ff */
[--C-:B------:R-:W-:Y:S02]  /*f1f0*/  IADD3.X R5, R5, UR11, R38.reuse, P1, !PT ;  /* 0x0000000b05057c10 */ /* 0x100fe40008ffe426 */
[----:B------:R-:W-:Y:S02]  /*f200*/  ISETP.GE.AND P1, PT, R32, 0x9, PT ;  /* 0x000000092000780c */ /* 0x000fe40003f26270 */
[----:B------:R-:W-:Y:S02]  /*f210*/  PRMT R38, RZ, 0x7610, R38 ;  /* 0x00007610ff267816 */ /* 0x000fe40000000026 */
[----:B------:R-:W-:-:S13]  /*f220*/  ISETP.LT.OR P2, PT, R0, 0x1, !P1 ;  /* 0x000000010000780c */ /* 0x000fda0004f41670 */
[----:B------:R-:W-:Y:S05]  /*f230*/  @P2 BRA `(.L_x_38) ;  /* 0x0000000000042947 */ /* 0x000fea0003800000 */
[----:B------:R4:W5:Y:S02]  /*f240*/  LDG.E.U8 R38, desc[UR20][R4.64] ;  /* 0x0000001404267981 */ /* 0x000964000c1e1100 */
.L_x_38:
[----:B------:R-:W-:Y:S05]  /*f250*/  BSYNC B1 ;  /* 0x0000000000017941 */ /* 0x000fea0003800000 */
.L_x_37:
        /* <DEDUP_REMOVED lines=9> */
[----:B0-----:R-:W-:-:S11]  /*f2f0*/  PRMT R6, RZ, 0x7610, R6 ;  /* 0x00007610ff067816 */ /* 0x001fd60000000006 */
[----:B------:R-:W-:Y:S05]  /*f300*/  @P2 BRA `(.L_x_40) ;  /* 0x0000000000042947 */ /* 0x000fea0003800000 */
[----:B------:R0:W5:Y:S02]  /*f310*/  LDG.E.U8 R6, desc[UR20][R4.64+0x1] ;  /* 0x0000011404067981 */ /* 0x000164000c1e1100 */
.L_x_40:
[----:B------:R-:W-:Y:S05]  /*f320*/  BSYNC B1 ;  /* 0x0000000000017941 */ /* 0x000fea0003800000 */
.L_x_39:
[----:B-----5:R-:W-:Y:S01]  /*f330*/  LOP3.LUT R6, R6, 0xff, RZ, 0xc0, !PT ;  /* 0x000000ff06067812 */ /* 0x020fe200078ec0ff */
[----:B------:R-:W-:Y:S01]  /*f340*/  BSSY B1, `(.L_x_41) ;  /* 0x000000b000017945 */ /* 0x000fe20003800000 */
[----:B------:R-:W-:Y:S02]  /*f350*/  ISETP.LT.OR P3, PT, R0, 0x9, !P0 ;  /* 0x000000090000780c */ /* 0x000fe40004761670 */
[----:B------:R-:W-:-:S05]  /*f360*/  F2FP.F16.E4M3.UNPACK_B R6, R6 ;  /* 0x00000006ff06723e */ /* 0x000fca00020006ff */
[----:B------:R-:W-:-:S05]  /*f370*/  HADD2.F32 R6, -RZ, R6.H0_H0 ;  /* 0x20000006ff067230 */ /* 0x000fca0000004100 */
[----:B------:R-:W-:-:S04]  /*f380*/  FMUL R6, R6, UR23 ;  /* 0x0000001706067c20 */ /* 0x000fc80008400000 */
[--C-:B------:R-:W-:Y:S01]  /*f390*/  FFMA R7, R7, UR22, R6.reuse ;  /* 0x0000001607077c23 */ /* 0x100fe20008000006 */
[----:B------:R-:W-:-:S04]  /*f3a0*/  PRMT R6, RZ, 0x7610, R6 ;  /* 0x00007610ff067816 */ /* 0x000fc80000000006 */
[----:B------:R-:W-:-:S05]  /*f3b0*/  F2FP.SATFINITE.E4M3.F32.PACK_AB_MERGE_C R7, RZ, R7, RZ ;  /* 0x00000007ff07723e */ /* 0x000fca00048070ff */
[----:B------:R0:W-:Y:S01]  /*f3c0*/  @!P2 STG.E.U8 desc[UR20][R24.64+0x1], R7 ;  /* 0x000001071800a986 */ /* 0x0001e2000c101114 */
[----:B------:R-:W-:Y:S05]  /*f3d0*/  @P3 BRA `(.L_x_42) ;  /* 0x0000000000043947 */ /* 0x000fea0003800000 */
[----:B------:R0:W5:Y:S02]  /*f3e0*/  LDG.E.U8 R6, desc[UR20][R30.64+0x8] ;  /* 0x000008141e067981 */ /* 0x000164000c1e1100 */
.L_x_42:
[----:B------:R-:W-:Y:S05]  /*f3f0*/  BSYNC B1 ;  /* 0x0000000000017941 */ /* 0x000fea0003800000 */
.L_x_41:
        /* <DEDUP_REMOVED lines=12> */
.L_x_44:
[----:B------:R-:W-:Y:S05]  /*f4c0*/  BSYNC B1 ;  /* 0x0000000000017941 */ /* 0x000fea0003800000 */
.L_x_43:
        /* <DEDUP_REMOVED lines=12> */
.L_x_46:
[----:B------:R-:W-:Y:S05]  /*f590*/  BSYNC B1 ;  /* 0x0000000000017941 */ /* 0x000fea0003800000 */
.L_x_45:
        /* <DEDUP_REMOVED lines=12> */
.L_x_48:
[----:B------:R-:W-:Y:S05]  /*f660*/  BSYNC B1 ;  /* 0x0000000000017941 */ /* 0x000fea0003800000 */
.L_x_47:
        /* <DEDUP_REMOVED lines=12> */
.L_x_50:
[----:B------:R-:W-:Y:S05]  /*f730*/  BSYNC B1 ;  /* 0x0000000000017941 */ /* 0x000fea0003800000 */
.L_x_49:
        /* <DEDUP_REMOVED lines=12> */
.L_x_52:
[----:B------:R-:W-:Y:S05]  /*f800*/  BSYNC B1 ;  /* 0x0000000000017941 */ /* 0x000fea0003800000 */
.L_x_51:
        /* <DEDUP_REMOVED lines=12> */
.L_x_54:
[----:B------:R-:W-:Y:S05]  /*f8d0*/  BSYNC B1 ;  /* 0x0000000000017941 */ /* 0x000fea0003800000 */
.L_x_53:
        /* <DEDUP_REMOVED lines=12> */
.L_x_56:
[----:B------:R-:W-:Y:S05]  /*f9a0*/  BSYNC B1 ;  /* 0x0000000000017941 */ /* 0x000fea0003800000 */
.L_x_55:
        /* <DEDUP_REMOVED lines=12> */
.L_x_58:
[----:B------:R-:W-:Y:S05]  /*fa70*/  BSYNC B1 ;  /* 0x0000000000017941 */ /* 0x000fea0003800000 */
.L_x_57:
        /* <DEDUP_REMOVED lines=12> */
.L_x_60:
[----:B------:R-:W-:Y:S05]  /*fb40*/  BSYNC B1 ;  /* 0x0000000000017941 */ /* 0x000fea0003800000 */
.L_x_59:
        /* <DEDUP_REMOVED lines=12> */
.L_x_62:
[----:B------:R-:W-:Y:S05]  /*fc10*/  BSYNC B1 ;  /* 0x0000000000017941 */ /* 0x000fea0003800000 */
.L_x_61:
        /* <DEDUP_REMOVED lines=12> */
.L_x_64:
[----:B------:R-:W-:Y:S05]  /*fce0*/  BSYNC B1 ;  /* 0x0000000000017941 */ /* 0x000fea0003800000 */
.L_x_63:
        /* <DEDUP_REMOVED lines=12> */
.L_x_66:
[----:B------:R-:W-:Y:S05]  /*fdb0*/  BSYNC B1 ;  /* 0x0000000000017941 */ /* 0x000fea0003800000 */
.L_x_65:
        /* <DEDUP_REMOVED lines=12> */
.L_x_68:
[----:B------:R-:W-:Y:S05]  /*fe80*/  BSYNC B1 ;  /* 0x0000000000017941 */ /* 0x000fea0003800000 */
.L_x_67:
        /* <DEDUP_REMOVED lines=12> */
.L_x_70:
[----:B------:R-:W-:Y:S05]  /*ff50*/  BSYNC B1 ;  /* 0x0000000000017941 */ /* 0x000fea0003800000 */
.L_x_69:
        /* <DEDUP_REMOVED lines=12> */
.L_x_72:
[----:B------:R-:W-:Y:S05]  /*10020*/  BSYNC B1 ;  /* 0x0000000000017941 */ /* 0x000fea0003800000 */
.L_x_71:
        /* <DEDUP_REMOVED lines=12> */
.L_x_74:
[----:B------:R-:W-:Y:S05]  /*100f0*/  BSYNC B1 ;  /* 0x0000000000017941 */ /* 0x000fea0003800000 */
.L_x_73:
        /* <DEDUP_REMOVED lines=12> */
.L_x_76:
[----:B------:R-:W-:Y:S05]  /*101c0*/  BSYNC B1 ;  /* 0x0000000000017941 */ /* 0x000fea0003800000 */
.L_x_75:
        /* <DEDUP_REMOVED lines=12> */
.L_x_78:
[----:B------:R-:W-:Y:S05]  /*10290*/  BSYNC B1 ;  /* 0x0000000000017941 */ /* 0x000fea0003800000 */
.L_x_77:
        /* <DEDUP_REMOVED lines=12> */
.L_x_80:
[----:B------:R-:W-:Y:S05]  /*10360*/  BSYNC B1 ;  /* 0x0000000000017941 */ /* 0x000fea0003800000 */
.L_x_79:
        /* <DEDUP_REMOVED lines=12> */
.L_x_82:
[----:B------:R-:W-:Y:S05]  /*10430*/  BSYNC B1 ;  /* 0x0000000000017941 */ /* 0x000fea0003800000 */
.L_x_81:
        /* <DEDUP_REMOVED lines=12> */
.L_x_84:
[----:B------:R-:W-:Y:S05]  /*10500*/  BSYNC B1 ;  /* 0x0000000000017941 */ /* 0x000fea0003800000 */
.L_x_83:
        /* <DEDUP_REMOVED lines=12> */
.L_x_86:
[----:B------:R-:W-:Y:S05]  /*105d0*/  BSYNC B1 ;  /* 0x0000000000017941 */ /* 0x000fea0003800000 */
.L_x_85:
        /* <DEDUP_REMOVED lines=12> */
.L_x_88:
[----:B------:R-:W-:Y:S05]  /*106a0*/  BSYNC B1 ;  /* 0x0000000000017941 */ /* 0x000fea0003800000 */
.L_x_87:
        /* <DEDUP_REMOVED lines=12> */
.L_x_90:
[----:B------:R-:W-:Y:S05]  /*10770*/  BSYNC B1 ;  /* 0x0000000000017941 */ /* 0x000fea0003800000 */
.L_x_89:
        /* <DEDUP_REMOVED lines=12> */
.L_x_92:
[----:B------:R-:W-:Y:S05]  /*10840*/  BSYNC B1 ;  /* 0x0000000000017941 */ /* 0x000fea0003800000 */
.L_x_91:
        /* <DEDUP_REMOVED lines=12> */
.L_x_94:
[----:B------:R-:W-:Y:S05]  /*10910*/  BSYNC B1 ;  /* 0x0000000000017941 */ /* 0x000fea0003800000 */
.L_x_93:
        /* <DEDUP_REMOVED lines=12> */
.L_x_96:
[----:B------:R-:W-:Y:S05]  /*109e0*/  BSYNC B1 ;  /* 0x0000000000017941 */ /* 0x000fea0003800000 */
.L_x_95:
        /* <DEDUP_REMOVED lines=12> */
.L_x_98:
[----:B------:R-:W-:Y:S05]  /*10ab0*/  BSYNC B1 ;  /* 0x0000000000017941 */ /* 0x000fea0003800000 */
.L_x_97:
        /* <DEDUP_REMOVED lines=12> */
.L_x_100:
[----:B------:R-:W-:Y:S05]  /*10b80*/  BSYNC B1 ;  /* 0x0000000000017941 */ /* 0x000fea0003800000 */
.L_x_99:
        /* <DEDUP_REMOVED lines=12> */
.L_x_102:
[----:B------:R-:W-:Y:S05]  /*10c50*/  BSYNC B1 ;  /* 0x0000000000017941 */ /* 0x000fea0003800000 */
.L_x_101:
        /* <DEDUP_REMOVED lines=12> */
.L_x_104:
[----:B------:R-:W-:Y:S05]  /*10d20*/  BSYNC B1 ;  /* 0x0000000000017941 */ /* 0x000fea0003800000 */
.L_x_103:
        /* <DEDUP_REMOVED lines=12> */
.L_x_106:
[----:B------:R-:W-:Y:S05]  /*10df0*/  BSYNC B1 ;  /* 0x0000000000017941 */ /* 0x000fea0003800000 */
.L_x_105:
        /* <DEDUP_REMOVED lines=12> */
.L_x_108:
[----:B------:R-:W-:Y:S05]  /*10ec0*/  BSYNC B1 ;  /* 0x0000000000017941 */ /* 0x000fea0003800000 */
.L_x_107:
        /* <DEDUP_REMOVED lines=12> */
.L_x_110:
[----:B------:R-:W-:Y:S05]  /*10f90*/  BSYNC B1 ;  /* 0x0000000000017941 */ /* 0x000fea0003800000 */
.L_x_109:
        /* <DEDUP_REMOVED lines=12> */
.L_x_112:
[----:B------:R-:W-:Y:S05]  /*11060*/  BSYNC B1 ;  /* 0x0000000000017941 */ /* 0x000fea0003800000 */
.L_x_111:
        /* <DEDUP_REMOVED lines=12> */
.L_x_114:
[----:B------:R-:W-:Y:S05]  /*11130*/  BSYNC B1 ;  /* 0x0000000000017941 */ /* 0x000fea0003800000 */
.L_x_113:
[----:B-----5:R-:W-:Y:S01]  /*11140*/  LOP3.LUT R6, R6, 0xff, RZ, 0xc0, !PT ;  /* 0x000000ff06067812 */ /* 0x020fe200078ec0ff */
[----:B------:R-:W-:Y:S01]  /*11150*/  BSSY B1, `(.L_x_115) ;  /* 0x000000b000017945 */ /* 0x000fe20003800000 */
[----:B------:R-:W-:Y:S02]  /*11160*/  ISETP.LT.OR P2, PT, R0, 0x52, !P0 ;  /* 0x000000520000780c */ /* 0x000fe40004741670 */
[----:B------:R-:W-:-:S05]  /*11170*/  F2FP.F16.E4M3.UNPACK_B R6, R6 ;  /* 0x00000006ff06723e */ /* 0x000fca00020006ff */
[----:B------:R-:W-:-:S05]  /*11180*/  HADD2.F32 R6, -RZ, R6.H0_H0 ;  /* 0x20000006ff067230 */ /* 0x000fca0000004100 */
[----:B------:R-:W-:-:S04]  /*11190*/  FMUL R6, R6, UR23 ;  /* 0x0000001706067c20 */ /* 0x000fc80008400000 */
[----:B------:R-:W-:-:S05]  /*111a0*/  FFMA R6, R172, UR22, R6 ;  /* 0x00000016ac067c23 */ /* 0x000fca0008000006 */
[----:B0-----:R-:W-:Y:S02]  /*111b0*/  F2FP.SATFINITE.E4M3.F32.PACK_AB_MERGE_C R7, RZ, R6, RZ ;  /* 0x00000006ff07723e */ /* 0x001fe400048070ff */
[----:B------:R-:W-:-:S03]  /*111c0*/  PRMT R6, RZ, 0x7610, R6 ;  /* 0x00007610ff067816 */ /* 0x000fc60000000006 */
[----:B------:R0:W-:Y:S01]  /*111d0*/  @!P3 STG.E.U8 desc[UR20][R2.64+0x50], R7 ;  /* 0x000050070200b986 */ /* 0x0001e2000c101114 */
[----:B------:R-:W-:Y:S05]  /*111e0*/  @P2 BRA `(.L_x_116) ;  /* 0x0000000000042947 */ /* 0x000fea0003800000 */
[----:B------:R0:W5:Y:S02]  /*111f0*/  LDG.E.U8 R6, desc[UR20][R30.64+0x51] ;  /* 0x000051141e067981 */ /* 0x000164000c1e1100 */
.L_x_116:
[----:B------:R-:W-:Y:S05]  /*11200*/  BSYNC B1 ;  /* 0x0000000000017941 */ /* 0x000fea0003800000 */
.L_x_115:
        /* <DEDUP_REMOVED lines=12> */
.L_x_118:
[----:B------:R-:W-:Y:S05]  /*112d0*/  BSYNC B1 ;  /* 0x0000000000017941 */ /* 0x000fea0003800000 */
.L_x_117:
        /* <DEDUP_REMOVED lines=12> */
.L_x_120:
[----:B------:R-:W-:Y:S05]  /*113a0*/  BSYNC B1 ;  /* 0x0000000000017941 */ /* 0x000fea0003800000 */
.L_x_119:
        /* <DEDUP_REMOVED lines=12> */
.L_x_122:
[----:B------:R-:W-:Y:S05]  /*11470*/  BSYNC B1 ;  /* 0x0000000000017941 */ /* 0x000fea0003800000 */
.L_x_121:
[----:B-----5:R-:W-:Y:S01]  /*11480*/  LOP3.LUT R6, R6, 0xff, RZ, 0xc0, !PT ;  /* 0x000000ff06067812 */ /* 0x020fe200078ec0ff */
[----:B------:R-:W-:Y:S01]  /*11490*/  BSSY B1, `(.L_x_123) ;  /* 0x000000b000017945 */ /* 0x000fe20003800000 */
[----:B------:R-:W-:Y:S02]  /*114a0*/  ISETP.LT.OR P2, PT, R0, 0x5a, !P0 ;  /* 0x0000005a0000780c */ /* 0x000fe40004741670 */
[----:B------:R-:W-:-:S05]  /*114b0*/  F2FP.F16.E4M3.UNPACK_B R6, R6 ;  /* 0x00000006ff06723e */ /* 0x000fca00020006ff */
[----:B------:R-:W-:-:S05]  /*114c0*/  HADD2.F32 R6, -RZ, R6.H0_H0 ;  /* 0x20000006ff067230 */ /* 0x000fca0000004100 */
[----:B0-----:R-:W-:Y:S01]  /*114d0*/  FMUL R7, R6, UR23 ;  /* 0x0000001706077c20 */ /* 0x001fe20008400000 */
[----:B------:R-:W-:-:S03]  /*114e0*/  PRMT R6, RZ, 0x7610, R6 ;  /* 0x00007610ff067816 */ /* 0x000fc60000000006 */
[----:B------:R-:W-:-:S05]  /*114f0*/  FFMA R7, R176, UR22, R7 ;  /* 0x00000016b0077c23 */ /* 0x000fca0008000007 */
[----:B------:R-:W-:-:S05]  /*11500*/  F2FP.SATFINITE.E4M3.F32.PACK_AB_MERGE_C R7, RZ, R7, RZ ;  /* 0x00000007ff07723e */ /* 0x000fca00048070ff */
[----:B------:R0:W-:Y:S01]  /*11510*/  @!P3 STG.E.U8 desc[UR20][R2.64+0x58], R7 ;  /* 0x000058070200b986 */ /* 0x0001e2000c101114 */
[----:B------:R-:W-:Y:S05]  /*11520*/  @P2 BRA `(.L_x_124) ;  /* 0x0000000000042947 */ /* 0x000fea0003800000 */
[----:B------:R0:W5:Y:S02]  /*11530*/  LDG.E.U8 R6, desc[UR20][R30.64+0x59] ;  /* 0x000059141e067981 */ /* 0x000164000c1e1100 */
.L_x_124:
[----:B------:R-:W-:Y:S05]  /*11540*/  BSYNC B1 ;  /* 0x0000000000017941 */ /* 0x000fea0003800000 */
.L_x_123:
        /* <DEDUP_REMOVED lines=12> */
.L_x_126:
[----:B------:R-:W-:Y:S05]  /*11610*/  BSYNC B1 ;  /* 0x0000000000017941 */ /* 0x000fea0003800000 */
.L_x_125:
        /* <DEDUP_REMOVED lines=12> */
.L_x_128:
[----:B------:R-:W-:Y:S05]  /*116e0*/  BSYNC B1 ;  /* 0x0000000000017941 */ /* 0x000fea0003800000 */
.L_x_127:
        /* <DEDUP_REMOVED lines=12> */
.L_x_130:
[----:B------:R-:W-:Y:S05]  /*117b0*/  BSYNC B1 ;  /* 0x0000000000017941 */ /* 0x000fea0003800000 */
.L_x_129:
        /* <DEDUP_REMOVED lines=12> */
.L_x_132:
[----:B------:R-:W-:Y:S05]  /*11880*/  BSYNC B1 ;  /* 0x0000000000017941 */ /* 0x000fea0003800000 */
.L_x_131:
        /* <DEDUP_REMOVED lines=12> */
.L_x_134:
[----:B------:R-:W-:Y:S05]  /*11950*/  BSYNC B1 ;  /* 0x0000000000017941 */ /* 0x000fea0003800000 */
.L_x_133:
        /* <DEDUP_REMOVED lines=12> */
.L_x_136:
[----:B------:R-:W-:Y:S05]  /*11a20*/  BSYNC B1 ;  /* 0x0000000000017941 */ /* 0x000fea0003800000 */
.L_x_135:
        /* <DEDUP_REMOVED lines=12> */
.L_x_138:
[----:B------:R-:W-:Y:S05]  /*11af0*/  BSYNC B1 ;  /* 0x0000000000017941 */ /* 0x000fea0003800000 */
.L_x_137:
        /* <DEDUP_REMOVED lines=12> */
.L_x_140:
[----:B------:R-:W-:Y:S05]  /*11bc0*/  BSYNC B1 ;  /* 0x0000000000017941 */ /* 0x000fea0003800000 */
.L_x_139:
        /* <DEDUP_REMOVED lines=12> */
.L_x_142:
[----:B------:R-:W-:Y:S05]  /*11c90*/  BSYNC B1 ;  /* 0x0000000000017941 */ /* 0x000fea0003800000 */
.L_x_141:
        /* <DEDUP_REMOVED lines=12> */
.L_x_144:
[----:B------:R-:W-:Y:S05]  /*11d60*/  BSYNC B1 ;  /* 0x0000000000017941 */ /* 0x000fea0003800000 */
.L_x_143:
        /* <DEDUP_REMOVED lines=12> */
.L_x_146:
[----:B------:R-:W-:Y:S05]  /*11e30*/  BSYNC B1 ;  /* 0x0000000000017941 */ /* 0x000fea0003800000 */
.L_x_145:
        /* <DEDUP_REMOVED lines=12> */
.L_x_148:
[----:B------:R-:W-:Y:S05]  /*11f00*/  BSYNC B1 ;  /* 0x0000000000017941 */ /* 0x000fea0003800000 */
.L_x_147:
        /* <DEDUP_REMOVED lines=12> */
.L_x_150:
[----:B------:R-:W-:Y:S05]  /*11fd0*/  BSYNC B1 ;  /* 0x0000000000017941 */ /* 0x000fea0003800000 */
.L_x_149:
        /* <DEDUP_REMOVED lines=12> */
.L_x_152:
[----:B------:R-:W-:Y:S05]  /*120a0*/  BSYNC B1 ;  /* 0x0000000000017941 */ /* 0x000fea0003800000 */
.L_x_151:
        /* <DEDUP_REMOVED lines=12> */
.L_x_154:
[----:B------:R-:W-:Y:S05]  /*12170*/  BSYNC B1 ;  /* 0x0000000000017941 */ /* 0x000fea0003800000 */
.L_x_153:
        /* <DEDUP_REMOVED lines=12> */
.L_x_156:
[----:B------:R-:W-:Y:S05]  /*12240*/  BSYNC B1 ;  /* 0x0000000000017941 */ /* 0x000fea0003800000 */
.L_x_155:
        /* <DEDUP_REMOVED lines=12> */
.L_x_158:
[----:B------:R-:W-:Y:S05]  /*12310*/  BSYNC B1 ;  /* 0x0000000000017941 */ /* 0x000fea0003800000 */
.L_x_157:
        /* <DEDUP_REMOVED lines=12> */
.L_x_160:
[----:B------:R-:W-:Y:S05]  /*123e0*/  BSYNC B1 ;  /* 0x0000000000017941 */ /* 0x000fea0003800000 */
.L_x_159:
        /* <DEDUP_REMOVED lines=12> */
.L_x_162:
[----:B------:R-:W-:Y:S05]  /*124b0*/  BSYNC B1 ;  /* 0x0000000000017941 */ /* 0x000fea0003800000 */
.L_x_161:
        /* <DEDUP_REMOVED lines=12> */
.L_x_164:
[----:B------:R-:W-:Y:S05]  /*12580*/  BSYNC B1 ;  /* 0x0000000000017941 */ /* 0x000fea0003800000 */
.L_x_163:
        /* <DEDUP_REMOVED lines=12> */
.L_x_166:
[----:B------:R-:W-:Y:S05]  /*12650*/  BSYNC B1 ;  /* 0x0000000000017941 */ /* 0x000fea0003800000 */
.L_x_165:
        /* <DEDUP_REMOVED lines=12> */
.L_x_168:
[----:B------:R-:W-:Y:S05]  /*12720*/  BSYNC B1 ;  /* 0x0000000000017941 */ /* 0x000fea0003800000 */
.L_x_167:
        /* <DEDUP_REMOVED lines=12> */
.L_x_170:
[----:B------:R-:W-:Y:S05]  /*127f0*/  BSYNC B1 ;  /* 0x0000000000017941 */ /* 0x000fea0003800000 */
.L_x_169:
        /* <DEDUP_REMOVED lines=12> */
.L_x_172:
[----:B------:R-:W-:Y:S05]  /*128c0*/  BSYNC B1 ;  /* 0x0000000000017941 */ /* 0x000fea0003800000 */
.L_x_171:
        /* <DEDUP_REMOVED lines=12> */
.L_x_174:
[----:B------:R-:W-:Y:S05]  /*12990*/  BSYNC B1 ;  /* 0x0000000000017941 */ /* 0x000fea0003800000 */
.L_x_173:
        /* <DEDUP_REMOVED lines=12> */
.L_x_176:
[----:B------:R-:W-:Y:S05]  /*12a60*/  BSYNC B1 ;  /* 0x0000000000017941 */ /* 0x000fea0003800000 */
.L_x_175:
        /* <DEDUP_REMOVED lines=12> */
.L_x_178:
[----:B------:R-:W-:Y:S05]  /*12b30*/  BSYNC B1 ;  /* 0x0000000000017941 */ /* 0x000fea0003800000 */
.L_x_177:
        /* <DEDUP_REMOVED lines=12> */
.L_x_180:
[----:B------:R-:W-:Y:S05]  /*12c00*/  BSYNC B1 ;  /* 0x0000000000017941 */ /* 0x000fea0003800000 */
.L_x_179:
        /* <DEDUP_REMOVED lines=12> */
.L_x_182:
[----:B------:R-:W-:Y:S05]  /*12cd0*/  BSYNC B1 ;  /* 0x0000000000017941 */ /* 0x000fea0003800000 */
.L_x_181:
        /* <DEDUP_REMOVED lines=12> */
.L_x_184:
[----:B------:R-:W-:Y:S05]  /*12da0*/  BSYNC B1 ;  /* 0x0000000000017941 */ /* 0x000fea0003800000 */
.L_x_183:
        /* <DEDUP_REMOVED lines=12> */
.L_x_186:
[----:B------:R-:W-:Y:S05]  /*12e70*/  BSYNC B1 ;  /* 0x0000000000017941 */ /* 0x000fea0003800000 */
.L_x_185:
        /* <DEDUP_REMOVED lines=12> */
.L_x_188:
[----:B------:R-:W-:Y:S05]  /*12f40*/  BSYNC B1 ;  /* 0x0000000000017941 */ /* 0x000fea0003800000 */
.L_x_187:
        /* <DEDUP_REMOVED lines=12> */
.L_x_190:
[----:B------:R-:W-:Y:S05]  /*13010*/  BSYNC B1 ;  /* 0x0000000000017941 */ /* 0x000fea0003800000 */
.L_x_189:
        /* <DEDUP_REMOVED lines=12> */
.L_x_192:
[----:B------:R-:W-:Y:S05]  /*130e0*/  BSYNC B1 ;  /* 0x0000000000017941 */ /* 0x000fea0003800000 */
.L_x_191:
        /* <DEDUP_REMOVED lines=12> */
.L_x_194:
[----:B------:R-:W-:Y:S05]  /*131b0*/  BSYNC B1 ;  /* 0x0000000000017941 */ /* 0x000fea0003800000 */
.L_x_193:
        /* <DEDUP_REMOVED lines=12> */
.L_x_196:
[----:B------:R-:W-:Y:S05]  /*13280*/  BSYNC B1 ;  /* 0x0000000000017941 */ /* 0x000fea0003800000 */
.L_x_195:
        /* <DEDUP_REMOVED lines=12> */
.L_x_198:
[----:B------:R-:W-:Y:S05]  /*13350*/  BSYNC B1 ;  /* 0x0000000000017941 */ /* 0x000fea0003800000 */
.L_x_197:
        /* <DEDUP_REMOVED lines=12> */
.L_x_200:
[----:B------:R-:W-:Y:S05]  /*13420*/  BSYNC B1 ;  /* 0x0000000000017941 */ /* 0x000fea0003800000 */
.L_x_199:
        /* <DEDUP_REMOVED lines=12> */
.L_x_202:
[----:B------:R-:W-:Y:S05]  /*134f0*/  BSYNC B1 ;  /* 0x0000000000017941 */ /* 0x000fea0003800000 */
.L_x_201:
        /* <DEDUP_REMOVED lines=12> */
.L_x_204:
[----:B------:R-:W-:Y:S05]  /*135c0*/  BSYNC B1 ;  /* 0x0000000000017941 */ /* 0x000fea0003800000 */
.L_x_203:
        /* <DEDUP_REMOVED lines=12> */
.L_x_206:
[----:B------:R-:W-:Y:S05]  /*13690*/  BSYNC B1 ;  /* 0x0000000000017941 */ /* 0x000fea0003800000 */
.L_x_205:
        /* <DEDUP_REMOVED lines=12> */
.L_x_208:
[----:B------:R-:W-:Y:S05]  /*13760*/  BSYNC B1 ;  /* 0x0000000000017941 */ /* 0x000fea0003800000 */
.L_x_207:
        /* <DEDUP_REMOVED lines=12> */
.L_x_210:
[----:B------:R-:W-:Y:S05]  /*13830*/  BSYNC B1 ;  /* 0x0000000000017941 */ /* 0x000fea0003800000 */
.L_x_209:
        /* <DEDUP_REMOVED lines=12> */
.L_x_212:
[----:B------:R-:W-:Y:S05]  /*13900*/  BSYNC B1 ;  /* 0x0000000000017941 */ /* 0x000fea0003800000 */
.L_x_211:
        /* <DEDUP_REMOVED lines=12> */
.L_x_214:
[----:B------:R-:W-:Y:S05]  /*139d0*/  BSYNC B1 ;  /* 0x0000000000017941 */ /* 0x000fea0003800000 */
.L_x_213:
        /* <DEDUP_REMOVED lines=12> */
.L_x_216:
[----:B------:R-:W-:Y:S05]  /*13aa0*/  BSYNC B1 ;  /* 0x0000000000017941 */ /* 0x000fea0003800000 */
.L_x_215:
        /* <DEDUP_REMOVED lines=12> */
.L_x_218:
[----:B------:R-:W-:Y:S05]  /*13b70*/  BSYNC B1 ;  /* 0x0000000000017941 */ /* 0x000fea0003800000 */
.L_x_217:
        /* <DEDUP_REMOVED lines=12> */
.L_x_220:
[----:B------:R-:W-:Y:S05]  /*13c40*/  BSYNC B1 ;  /* 0x0000000000017941 */ /* 0x000fea0003800000 */
.L_x_219:
        /* <DEDUP_REMOVED lines=12> */
.L_x_222:
[----:B------:R-:W-:Y:S05]  /*13d10*/  BSYNC B1 ;  /* 0x0000000000017941 */ /* 0x000fea0003800000 */
.L_x_221:
        /* <DEDUP_REMOVED lines=12> */
.L_x_224:
[----:B------:R-:W-:Y:S05]  /*13de0*/  BSYNC B1 ;  /* 0x0000000000017941 */ /* 0x000fea0003800000 */
.L_x_223:
        /* <DEDUP_REMOVED lines=12> */
.L_x_226:
[----:B------:R-:W-:Y:S05]  /*13eb0*/  BSYNC B1 ;  /* 0x0000000000017941 */ /* 0x000fea0003800000 */
.L_x_225:
        /* <DEDUP_REMOVED lines=12> */
.L_x_228:
[----:B------:R-:W-:Y:S05]  /*13f80*/  BSYNC B1 ;  /* 0x0000000000017941 */ /* 0x000fea0003800000 */
.L_x_227:
        /* <DEDUP_REMOVED lines=12> */
.L_x_230:
[----:B------:R-:W-:Y:S05]  /*14050*/  BSYNC B1 ;  /* 0x0000000000017941 */ /* 0x000fea0003800000 */
.L_x_229:
        /* <DEDUP_REMOVED lines=12> */
.L_x_232:
[----:B------:R-:W-:Y:S05]  /*14120*/  BSYNC B1 ;  /* 0x0000000000017941 */ /* 0x000fea0003800000 */
.L_x_231:
        /* <DEDUP_REMOVED lines=12> */
.L_x_234:
[----:B------:R-:W-:Y:S05]  /*141f0*/  BSYNC B1 ;  /* 0x0000000000017941 */ /* 0x000fea0003800000 */
.L_x_233:
        /* <DEDUP_REMOVED lines=12> */
.L_x_236:
[----:B------:R-:W-:Y:S05]  /*142c0*/  BSYNC B1 ;  /* 0x0000000000017941 */ /* 0x000fea0003800000 */
.L_x_235:
        /* <DEDUP_REMOVED lines=12> */
.L_x_238:
[----:B------:R-:W-:Y:S05]  /*14390*/  BSYNC B1 ;  /* 0x0000000000017941 */ /* 0x000fea0003800000 */
.L_x_237:
        /* <DEDUP_REMOVED lines=12> */
.L_x_240:
[----:B------:R-:W-:Y:S05]  /*14460*/  BSYNC B1 ;  /* 0x0000000000017941 */ /* 0x000fea0003800000 */
.L_x_239:
        /* <DEDUP_REMOVED lines=12> */
.L_x_242:
[----:B------:R-:W-:Y:S05]  /*14530*/  BSYNC B1 ;  /* 0x0000000000017941 */ /* 0x000fea0003800000 */
.L_x_241:
        /* <DEDUP_REMOVED lines=12> */
.L_x_244:
[----:B------:R-:W-:Y:S05]  /*14600*/  BSYNC B1 ;  /* 0x0000000000017941 */ /* 0x000fea0003800000 */
.L_x_243:
        /* <DEDUP_REMOVED lines=12> */
.L_x_246:
[----:B------:R-:W-:Y:S05]  /*146d0*/  BSYNC B1 ;  /* 0x0000000000017941 */ /* 0x000fea0003800000 */
.L_x_245:
[----:B0-----:R-:W2:Y:S01]  /*146e0*/  LDL.LU R7, [R1+0x200] ;  /* 0x0002000001077983 */ /* 0x001ea20000300800 */
[----:B-----5:R-:W-:Y:S01]  /*146f0*/  LOP3.LUT R6, R6, 0xff, RZ, 0xc0, !PT ;  /* 0x000000ff06067812 */ /* 0x020fe200078ec0ff */
[----:B------:R-:W-:Y:S01]  /*14700*/  BSSY B1, `(.L_x_247) ;  /* 0x000000b000017945 */ /* 0x000fe20003800000 */
[----:B------:R-:W-:Y:S02]  /*14710*/  ISETP.LT.OR P2, PT, R0, 0xd2, !P1 ;  /* 0x000000d20000780c */ /* 0x000fe40004f41670 */
[----:B------:R-:W-:-:S05]  /*14720*/  F2FP.F16.E4M3.UNPACK_B R6, R6 ;  /* 0x00000006ff06723e */ /* 0x000fca00020006ff */
[----:B------:R-:W-:-:S05]  /*14730*/  HADD2.F32 R6, -RZ, R6.H0_H0 ;  /* 0x20000006ff067230 */ /* 0x000fca0000004100 */
[----:B------:R-:W-:-:S04]  /*14740*/  FMUL R6, R6, UR23 ;  /* 0x0000001706067c20 */ /* 0x000fc80008400000 */
[----:B--2---:R-:W-:-:S05]  /*14750*/  FFMA R6, R7, UR22, R6 ;  /* 0x0000001607067c23 */ /* 0x004fca0008000006 */
[----:B------:R-:W-:Y:S02]  /*14760*/  F2FP.SATFINITE.E4M3.F32.PACK_AB_MERGE_C R7, RZ, R6, RZ ;  /* 0x00000006ff07723e */ /* 0x000fe400048070ff */
[----:B------:R-:W-:-:S03]  /*14770*/  PRMT R6, RZ, 0x7610, R6 ;  /* 0x00007610ff067816 */ /* 0x000fc60000000006 */
[----:B------:R0:W-:Y:S01]  /*14780*/  @!P3 STG.E.U8 desc[UR20][R24.64+0xd0], R7 ;  /* 0x0000d0071800b986 */ /* 0x0001e2000c101114 */
[----:B------:R-:W-:Y:S05]  /*14790*/  @P2 BRA `(.L_x_248) ;  /* 0x0000000000042947 */ /* 0x000fea0003800000 */
[----:B------:R2:W5:Y:S02]  /*147a0*/  LDG.E.U8 R6, desc[UR20][R4.64+0xd1] ;  /* 0x0000d11404067981 */ /* 0x000564000c1e1100 */
.L_x_248:
[----:B------:R-:W-:Y:S05]  /*147b0*/  BSYNC B1 ;  /* 0x0000000000017941 */ /* 0x000fea0003800000 */
.L_x_247:
[----:B0-----:R-:W3:Y:S01]  /*147c0*/  LDL.LU R7, [R1+0x204] ;  /* 0x0002040001077983 */ /* 0x001ee20000300800 */
[----:B-----5:R-:W-:Y:S01]  /*147d0*/  LOP3.LUT R6, R6, 0xff, RZ, 0xc0, !PT ;  /* 0x000000ff06067812 */ /* 0x020fe200078ec0ff */
[----:B------:R-:W-:Y:S01]  /*147e0*/  BSSY B1, `(.L_x_249) ;  /* 0x000000b000017945 */ /* 0x000fe20003800000 */
[----:B------:R-:W-:Y:S02]  /*147f0*/  ISETP.LT.OR P3, PT, R0, 0xd9, !P0 ;  /* 0x000000d90000780c */ /* 0x000fe40004761670 */
[----:B------:R-:W-:-:S05]  /*14800*/  F2FP.F16.E4M3.UNPACK_B R6, R6 ;  /* 0x00000006ff06723e */ /* 0x000fca00020006ff */
[----:B------:R-:W-:-:S05]  /*14810*/  HADD2.F32 R6, -RZ, R6.H0_H0 ;  /* 0x20000006ff067230 */ /* 0x000fca0000004100 */
[----:B------:R-:W-:-:S04]  /*14820*/  FMUL R6, R6, UR23 ;  /* 0x0000001706067c20 */ /* 0x000fc80008400000 */
[----:B---3--:R-:W-:-:S05]  /*14830*/  FFMA R6, R7, UR22, R6 ;  /* 0x0000001607067c23 */ /* 0x008fca0008000006 */
[----:B------:R-:W-:Y:S02]  /*14840*/  F2FP.SATFINITE.E4M3.F32.PACK_AB_MERGE_C R7, RZ, R6, RZ ;  /* 0x00000006ff07723e */ /* 0x000fe400048070ff */
[----:B------:R-:W-:-:S03]  /*14850*/  PRMT R6, RZ, 0x7610, R6 ;  /* 0x00007610ff067816 */ /* 0x000fc60000000006 */
[----:B------:R0:W-:Y:S01]  /*14860*/  @!P2 STG.E.U8 desc[UR20][R24.64+0xd1], R7 ;  /* 0x0000d1071800a986 */ /* 0x0001e2000c101114 */
[----:B------:R-:W-:Y:S05]  /*14870*/  @P3 BRA `(.L_x_250) ;  /* 0x0000000000043947 */ /* 0x000fea0003800000 */
[----:B------:R3:W5:Y:S02]  /*14880*/  LDG.E.U8 R6, desc[UR20][R30.64+0xd8] ;  /* 0x0000d8141e067981 */ /* 0x000764000c1e1100 */
.L_x_250:
[----:B------:R-:W-:Y:S05]  /*14890*/  BSYNC B1 ;  /* 0x0000000000017941 */ /* 0x000fea0003800000 */
.L_x_249:
        /* <DEDUP_REMOVED lines=13> */
.L_x_252:
[----:B------:R-:W-:Y:S05]  /*14970*/  BSYNC B1 ;  /* 0x0000000000017941 */ /* 0x000fea0003800000 */
.L_x_251:
        /* <DEDUP_REMOVED lines=13> */
.L_x_254:
[----:B------:R-:W-:Y:S05]  /*14a50*/  BSYNC B1 ;  /* 0x0000000000017941 */ /* 0x000fea0003800000 */
.L_x_253:
        /* <DEDUP_REMOVED lines=13> */
.L_x_256:
[----:B------:R-:W-:Y:S05]  /*14b30*/  BSYNC B1 ;  /* 0x0000000000017941 */ /* 0x000fea0003800000 */
.L_x_255:
        /* <DEDUP_REMOVED lines=13> */
.L_x_258:
[----:B------:R-:W-:Y:S05]  /*14c10*/  BSYNC B1 ;  /* 0x0000000000017941 */ /* 0x000fea0003800000 */
.L_x_257:
        /* <DEDUP_REMOVED lines=13> */
.L_x_260:
[----:B------:R-:W-:Y:S05]  /*14cf0*/  BSYNC B1 ;  /* 0x0000000000017941 */ /* 0x000fea0003800000 */
.L_x_259:
        /* <DEDUP_REMOVED lines=13> */
.L_x_262:
[----:B------:R-:W-:Y:S05]  /*14dd0*/  BSYNC B1 ;  /* 0x0000000000017941 */ /* 0x000fea0003800000 */
.L_x_261:
        /* <DEDUP_REMOVED lines=13> */
.L_x_264:
[----:B------:R-:W-:Y:S05]  /*14eb0*/  BSYNC B1 ;  /* 0x0000000000017941 */ /* 0x000fea0003800000 */
.L_x_263:
        /* <DEDUP_REMOVED lines=13> */
.L_x_266:
[----:B------:R-:W-:Y:S05]  /*14f90*/  BSYNC B1 ;  /* 0x0000000000017941 */ /* 0x000fea0003800000 */
.L_x_265:
        /* <DEDUP_REMOVED lines=13> */
.L_x_268:
[----:B------:R-:W-:Y:S05]  /*15070*/  BSYNC B1 ;  /* 0x0000000000017941 */ /* 0x000fea0003800000 */
.L_x_267:
        /* <DEDUP_REMOVED lines=13> */
.L_x_270:
[----:B------:R-:W-:Y:S05]  /*15150*/  BSYNC B1 ;  /* 0x0000000000017941 */ /* 0x000fea0003800000 */
.L_x_269:
        /* <DEDUP_REMOVED lines=13> */
.L_x_272:
[----:B------:R-:W-:Y:S05]  /*15230*/  BSYNC B1 ;  /* 0x0000000000017941 */ /* 0x000fea0003800000 */
.L_x_271:
        /* <DEDUP_REMOVED lines=13> */
.L_x_274:
[----:B------:R-:W-:Y:S05]  /*15310*/  BSYNC B1 ;  /* 0x0000000000017941 */ /* 0x000fea0003800000 */
.L_x_273:
        /* <DEDUP_REMOVED lines=13> */
.L_x_276:
[----:B------:R-:W-:Y:S05]  /*153f0*/  BSYNC B1 ;  /* 0x0000000000017941 */ /* 0x000fea0003800000 */
.L_x_275:
        /* <DEDUP_REMOVED lines=13> */
.L_x_278:
[----:B------:R-:W-:Y:S05]  /*154d0*/  BSYNC B1 ;  /* 0x0000000000017941 */ /* 0x000fea0003800000 */
.L_x_277:
        /* <DEDUP_REMOVED lines=13> */
.L_x_280:
[----:B------:R-:W-:Y:S05]  /*155b0*/  BSYNC B1 ;  /* 0x0000000000017941 */ /* 0x000fea0003800000 */
.L_x_279:
        /* <DEDUP_REMOVED lines=13> */
.L_x_282:
[----:B------:R-:W-:Y:S05]  /*15690*/  BSYNC B1 ;  /* 0x0000000000017941 */ /* 0x000fea0003800000 */
.L_x_281:
        /* <DEDUP_REMOVED lines=13> */
.L_x_284:
[----:B------:R-:W-:Y:S05]  /*15770*/  BSYNC B1 ;  /* 0x0000000000017941 */ /* 0x000fea0003800000 */
.L_x_283:
        /* <DEDUP_REMOVED lines=13> */
.L_x_286:
[----:B------:R-:W-:Y:S05]  /*15850*/  BSYNC B1 ;  /* 0x0000000000017941 */ /* 0x000fea0003800000 */
.L_x_285:
[----:B0-----:R-:W2:Y:S01]  /*15860*/  LDL.LU R3, [R1+0x250] ;  /* 0x0002500001037983 */ /* 0x001ea20000300800 */
[----:B-----5:R-:W-:Y:S01]  /*15870*/  LOP3.LUT R6, R6, 0xff, RZ, 0xc0, !PT ;  /* 0x000000ff06067812 */ /* 0x020fe200078ec0ff */
[----:B------:R-:W-:Y:S01]  /*15880*/  BSSY B1, `(.L_x_287) ;  /* 0x000000b000017945 */ /* 0x000fe20003800000 */
[----:B------:R-:W-:Y:S02]  /*15890*/  ISETP.LT.OR P1, PT, R0, 0xfa, !P1 ;  /* 0x000000fa0000780c */ /* 0x000fe40004f21670 */
[----:B------:R-:W-:Y:S02]  /*158a0*/  F2FP.F16.E4M3.UNPACK_B R6, R6 ;  /* 0x00000006ff06723e */ /* 0x000fe400020006ff */
[----:B------:R-:W-:-:S03]  /*158b0*/  PRMT R2, RZ, 0x7610, R2 ;  /* 0x00007610ff027816 */ /* 0x000fc60000000002 */
[----:B------:R-:W-:-:S05]  /*158c0*/  HADD2.F32 R6, -RZ, R6.H0_H0 ;  /* 0x20000006ff067230 */ /* 0x000fca0000004100 */
[----:B------:R-:W-:-:S04]  /*158d0*/  FMUL R6, R6, UR23 ;  /* 0x0000001706067c20 */ /* 0x000fc80008400000 */
[----:B--2---:R-:W-:-:S05]  /*158e0*/  FFMA R6, R3, UR22, R6 ;  /* 0x0000001603067c23 */ /* 0x004fca0008000006 */
[----:B------:R-:W-:-:S05]  /*158f0*/  F2FP.SATFINITE.E4M3.F32.PACK_AB_MERGE_C R3, RZ, R6, RZ ;  /* 0x00000006ff03723e */ /* 0x000fca00048070ff */
[----:B------:R0:W-:Y:S01]  /*15900*/  @!P2 STG.E.U8 desc[UR20][R24.64+0xf8], R3 ;  /* 0x0000f8031800a986 */ /* 0x0001e2000c101114 */
[----:B------:R-:W-:Y:S05]  /*15910*/  @P1 BRA `(.L_x_288) ;  /* 0x0000000000041947 */ /* 0x000fea0003800000 */
[----:B------:R2:W5:Y:S02]  /*15920*/  LDG.E.U8 R2, desc[UR20][R4.64+0xf9] ;  /* 0x0000f91404027981 */ /* 0x000564000c1e1100 */
.L_x_288:
[----:B------:R-:W-:Y:S05]  /*15930*/  BSYNC B1 ;  /* 0x0000000000017941 */ /* 0x000fea0003800000 */
.L_x_287:
[----:B------:R-:W2:Y:S01]  /*15940*/  LDL.LU R7, [R1+0x254] ;  /* 0x0002540001077983 */ /* 0x000ea20000300800 */
[----:B-----5:R-:W-:Y:S01]  /*15950*/  LOP3.LUT R2, R2, 0xff, RZ, 0xc0, !PT ;  /* 0x000000ff02027812 */ /* 0x020fe200078ec0ff */
[----:B------:R-:W-:Y:S01]  /*15960*/  BSSY B1, `(.L_x_289) ;  /* 0x0000013000017945 */ /* 0x000fe20003800000 */
[----:B--234-:R-:W-:Y:S02]  /*15970*/  IADD3 R5, P0, R33, 0x80, RZ ;  /* 0x0000008021057810 */ /* 0x01cfe40007f1e0ff */
[----:B------:R-:W-:-:S03]  /*15980*/  F2FP.F16.E4M3.UNPACK_B R2, R2 ;  /* 0x00000002ff02723e */ /* 0x000fc600020006ff */
[----:B0-----:R-:W-:Y:S01]  /*15990*/  IMAD.X R3, RZ, RZ, R35, P0 ;  /* 0x000000ffff037224 */ /* 0x001fe200000e0623 */
[----:B------:R-:W-:Y:S01]  /*159a0*/  ISETP.GE.AND P0, PT, R32, 0x81, PT ;  /* 0x000000812000780c */ /* 0x000fe20003f06270 */
[----:B------:R-:W-:Y:S02]  /*159b0*/  HADD2.F32 R2, -RZ, R2.H0_H0 ;  /* 0x20000002ff027230 */ /* 0x000fe40000004100 */
[----:B------:R-:W-:Y:S01]  /*159c0*/  IMAD R6, R3, UR6, RZ ;  /* 0x0000000603067c24 */ /* 0x000fe2000f8e02ff */
[----:B------:R-:W-:Y:S02]  /*159d0*/  ISETP.LT.OR P3, PT, R0, 0x1, !P0 ;  /* 0x000000010000780c */ /* 0x000fe40004761670 */
[----:B------:R-:W-:Y:S01]  /*159e0*/  FMUL R4, R2, UR23 ;  /* 0x0000001702047c20 */ /* 0x000fe20008400000 */
[----:B------:R-:W-:-:S04]  /*159f0*/  IMAD.WIDE.U32 R2, R5, UR6, R36 ;  /* 0x0000000605027c25 */ /* 0x000fc8000f8e0024 */
[----:B------:R-:W-:Y:S01]  /*15a00*/  IMAD R5, R5, UR7, R6 ;  /* 0x0000000705057c24 */ /* 0x000fe2000f8e0206 */
[----:B------:R-:W-:-:S04]  /*15a10*/  IADD3 R2, P2, R2, UR10, RZ ;  /* 0x0000000a02027c10 */ /* 0x000fc8000ff5e0ff */
[----:B------:R-:W-:Y:S01]  /*15a20*/  IADD3.X R3, R3, UR11, R5, P2, !PT ;  /* 0x0000000b03037c10 */ /* 0x000fe200097fe405 */
[----:B------:R-:W-:-:S05]  /*15a30*/  FFMA R4, R7, UR22, R4 ;  /* 0x0000001607047c23 */ /* 0x000fca0008000004 */
[----:B------:R-:W-:Y:S02]  /*15a40*/  F2FP.SATFINITE.E4M3.F32.PACK_AB_MERGE_C R7, RZ, R4, RZ ;  /* 0x00000004ff07723e */ /* 0x000fe400048070ff */
[----:B------:R-:W-:-:S03]  /*15a50*/  PRMT R4, RZ, 0x7610, R4 ;  /* 0x00007610ff047816 */ /* 0x000fc60000000004 */
[----:B------:R0:W-:Y:S01]  /*15a60*/  @!P1 STG.E.U8 desc[UR20][R24.64+0xf9], R7 ;  /* 0x0000f90718009986 */ /* 0x0001e2000c101114 */
[----:B------:R-:W-:Y:S05]  /*15a70*/  @P3 BRA `(.L_x_290) ;  /* 0x0000000000043947 */ /* 0x000fea0003800000 */
[----:B------:R2:W5:Y:S02]  /*15a80*/  LDG.E.U8 R4, desc[UR20][R2.64] ;  /* 0x0000001402047981 */ /* 0x000564000c1e1100 */
.L_x_290:
[----:B------:R-:W-:Y:S05]  /*15a90*/  BSYNC B1 ;  /* 0x0000000000017941 */ /* 0x000fea0003800000 */
.L_x_289:
[----:B------:R-:W3:Y:S01]  /*15aa0*/  LDL.LU R5, [R1+0x258] ;  /* 0x0002580001057983 */ /* 0x000ee20000300800 */
        /* <DEDUP_REMOVED lines=12> */
.L_x_292:
[----:B------:R-:W-:Y:S05]  /*15b70*/  BSYNC B1 ;  /* 0x0000000000017941 */ /* 0x000fea0003800000 */
.L_x_291:
[----:B---3--:R-:W3:Y:S01]  /*15b80*/  LDL.LU R5, [R1+0x25c] ;  /* 0x00025c0001057983 */ /* 0x008ee20000300800 */
[----:B-----5:R-:W-:Y:S01]  /*15b90*/  LOP3.LUT R4, R4, 0xff, RZ, 0xc0, !PT ;  /* 0x000000ff04047812 */ /* 0x020fe200078ec0ff */
[----:B------:R-:W-:Y:S01]  /*15ba0*/  BSSY B1, `(.L_x_293) ;  /* 0x0000013000017945 */ /* 0x000fe20003800000 */
[----:B------:R-:W-:Y:S02]  /*15bb0*/  IADD3 R33, P1, R33, 0x88, RZ ;  /* 0x0000008821217810 */ /* 0x000fe40007f3e0ff */
[----:B------:R-:W-:Y:S02]  /*15bc0*/  F2FP.F16.E4M3.UNPACK_B R4, R4 ;  /* 0x00000004ff04723e */ /* 0x000fe400020006ff */
[----:B------:R-:W-:Y:S01]  /*15bd0*/  PRMT R6, RZ, 0x7610, R6 ;  /* 0x00007610ff067816 */ /* 0x000fe20000000006 */
[----:B------:R-:W-:Y:S01]  /*15be0*/  IMAD.X R34, RZ, RZ, R35, P1 ;  /* 0x000000ffff227224 */ /* 0x000fe200008e0623 */
[----:B------:R-:W-:Y:S01]  /*15bf0*/  ISETP.GE.AND P1, PT, R32, 0x89, PT ;  /* 0x000000892000780c */ /* 0x000fe20003f26270 */
[----:B------:R-:W-:-:S02]  /*15c00*/  HADD2.F32 R4, -RZ, R4.H0_H0 ;  /* 0x20000004ff047230 */ /* 0x000fc40000004100 */
[----:B------:R-:W-:Y:S01]  /*15c10*/  IMAD R34, R34, UR6, RZ ;  /* 0x0000000622227c24 */ /* 0x000fe2000f8e02ff */
[----:B------:R-:W-:Y:S01]  /*15c20*/  ISETP.LT.OR P5, PT, R0, 0x1, !P1 ;  /* 0x000000010000780c */ /* 0x000fe20004fa1670 */
[----:B------:R-:W-:-:S04]  /*15c30*/  IMAD.WIDE.U32 R36, R33, UR6, R36 ;  /* 0x0000000621247c25 */ /* 0x000fc8000f8e0024 */
[----:B------:R-:W-:Y:S01]  /*15c40*/  FMUL R4, R4, UR23 ;  /* 0x0000001704047c20 */ /* 0x000fe20008400000 */
[----:B------:R-:W-:-:S03]  /*15c50*/  IMAD R33, R33, UR7, R34 ;  /* 0x0000000721217c24 */ /* 0x000fc6000f8e0222 */
[----:B---3--:R-:W-:Y:S01]  /*15c60*/  FFMA R5, R5, UR22, R4 ;  /* 0x0000001605057c23 */ /* 0x008fe20008000004 */
[----:B------:R-:W-:-:S04]  /*15c70*/  IADD3 R4, P3, R36, UR10, RZ ;  /* 0x0000000a24047c10 */ /* 0x000fc8000ff7e0ff */
[----:B0-----:R-:W-:Y:S02]  /*15c80*/  F2FP.SATFINITE.E4M3.F32.PACK_AB_MERGE_C R7, RZ, R5, RZ ;  /* 0x00000005ff07723e */ /* 0x001fe400048070ff */
[----:B------:R-:W-:-:S03]  /*15c90*/  IADD3.X R5, R37, UR11, R33, P3, !PT ;  /* 0x0000000b25057c10 */ /* 0x000fc60009ffe421 */
[----:B------:R0:W-:Y:S01]  /*15ca0*/  @!P2 STG.E.U8 desc[UR20][R28.64+0x1], R7 ;  /* 0x000001071c00a986 */ /* 0x0001e2000c101114 */
[----:B------:R-:W-:Y:S05]  /*15cb0*/  @P5 BRA `(.L_x_294) ;  /* 0x0000000000045947 */ /* 0x000fea0003800000 */
[----:B------:R3:W5:Y:S02]  /*15cc0*/  LDG.E.U8 R6, desc[UR20][R4.64] ;  /* 0x0000001404067981 */ /* 0x000764000c1e1100 */
.L_x_294:
[----:B------:R-:W-:Y:S05]  /*15cd0*/  BSYNC B1 ;  /* 0x0000000000017941 */ /* 0x000fea0003800000 */
.L_x_293:
        /* <DEDUP_REMOVED lines=13> */
.L_x_296:
[----:B------:R-:W-:Y:S05]  /*15db0*/  BSYNC B1 ;  /* 0x0000000000017941 */ /* 0x000fea0003800000 */
.L_x_295:
        /* <DEDUP_REMOVED lines=13> */
.L_x_298:
[----:B------:R-:W-:Y:S05]  /*15e90*/  BSYNC B1 ;  /* 0x0000000000017941 */ /* 0x000fea0003800000 */
.L_x_297:
        /* <DEDUP_REMOVED lines=13> */
.L_x_300:
[----:B------:R-:W-:Y:S05]  /*15f70*/  BSYNC B1 ;  /* 0x0000000000017941 */ /* 0x000fea0003800000 */
.L_x_299:
        /* <DEDUP_REMOVED lines=13> */
.L_x_302:
[----:B------:R-:W-:Y:S05]  /*16050*/  BSYNC B1 ;  /* 0x0000000000017941 */ /* 0x000fea0003800000 */
.L_x_301:
        /* <DEDUP_REMOVED lines=13> */
.L_x_304:
[----:B------:R-:W-:Y:S05]  /*16130*/  BSYNC B1 ;  /* 0x0000000000017941 */ /* 0x000fea0003800000 */
.L_x_303:
        /* <DEDUP_REMOVED lines=13> */
.L_x_306:
[----:B------:R-:W-:Y:S05]  /*16210*/  BSYNC B1 ;  /* 0x0000000000017941 */ /* 0x000fea0003800000 */
.L_x_305:
        /* <DEDUP_REMOVED lines=13> */
.L_x_308:
[----:B------:R-:W-:Y:S05]  /*162f0*/  BSYNC B1 ;  /* 0x0000000000017941 */ /* 0x000fea0003800000 */
.L_x_307:
        /* <DEDUP_REMOVED lines=13> */
.L_x_310:
[----:B------:R-:W-:Y:S05]  /*163d0*/  BSYNC B1 ;  /* 0x0000000000017941 */ /* 0x000fea0003800000 */
.L_x_309:
        /* <DEDUP_REMOVED lines=13> */
.L_x_312:
[----:B------:R-:W-:Y:S05]  /*164b0*/  BSYNC B1 ;  /* 0x0000000000017941 */ /* 0x000fea0003800000 */
.L_x_311:
        /* <DEDUP_REMOVED lines=13> */
.L_x_314:
[----:B------:R-:W-:Y:S05]  /*16590*/  BSYNC B1 ;  /* 0x0000000000017941 */ /* 0x000fea0003800000 */
.L_x_313:
        /* <DEDUP_REMOVED lines=13> */
.L_x_316:
[----:B------:R-:W-:Y:S05]  /*16670*/  BSYNC B1 ;  /* 0x0000000000017941 */ /* 0x000fea0003800000 */
.L_x_315:
        /* <DEDUP_REMOVED lines=13> */
.L_x_318:
[----:B------:R-:W-:Y:S05]  /*16750*/  BSYNC B1 ;  /* 0x0000000000017941 */ /* 0x000fea0003800000 */
.L_x_317:
        /* <DEDUP_REMOVED lines=13> */
.L_x_320:
[----:B------:R-:W-:Y:S05]  /*16830*/  BSYNC B1 ;  /* 0x0000000000017941 */ /* 0x000fea0003800000 */
.L_x_319:
        /* <DEDUP_REMOVED lines=13> */
.L_x_322:
[----:B------:R-:W-:Y:S05]  /*16910*/  BSYNC B1 ;  /* 0x0000000000017941 */ /* 0x000fea0003800000 */
.L_x_321:
        /* <DEDUP_REMOVED lines=13> */
.L_x_324:
[----:B------:R-:W-:Y:S05]  /*169f0*/  BSYNC B1 ;  /* 0x0000000000017941 */ /* 0x000fea0003800000 */
.L_x_323:
        /* <DEDUP_REMOVED lines=13> */
.L_x_326:
[----:B------:R-:W-:Y:S05]  /*16ad0*/  BSYNC B1 ;  /* 0x0000000000017941 */ /* 0x000fea0003800000 */
.L_x_325:
        /* <DEDUP_REMOVED lines=13> */
.L_x_328:
[----:B------:R-:W-:Y:S05]  /*16bb0*/  BSYNC B1 ;  /* 0x0000000000017941 */ /* 0x000fea0003800000 */
.L_x_327:
        /* <DEDUP_REMOVED lines=13> */
.L_x_330:
[----:B------:R-:W-:Y:S05]  /*16c90*/  BSYNC B1 ;  /* 0x0000000000017941 */ /* 0x000fea0003800000 */
.L_x_329:
        /* <DEDUP_REMOVED lines=13> */
.L_x_332:
[----:B------:R-:W-:Y:S05]  /*16d70*/  BSYNC B1 ;  /* 0x0000000000017941 */ /* 0x000fea0003800000 */
.L_x_331:
        /* <DEDUP_REMOVED lines=13> */
.L_x_334:
[----:B------:R-:W-:Y:S05]  /*16e50*/  BSYNC B1 ;  /* 0x0000000000017941 */ /* 0x000fea0003800000 */
.L_x_333:
        /* <DEDUP_REMOVED lines=13> */
.L_x_336:
[----:B------:R-:W-:Y:S05]  /*16f30*/  BSYNC B1 ;  /* 0x0000000000017941 */ /* 0x000fea0003800000 */
.L_x_335:
        /* <DEDUP_REMOVED lines=13> */
.L_x_338:
[----:B------:R-:W-:Y:S05]  /*17010*/  BSYNC B1 ;  /* 0x0000000000017941 */ /* 0x000fea0003800000 */
.L_x_337:
        /* <DEDUP_REMOVED lines=13> */
.L_x_340:
[----:B------:R-:W-:Y:S05]  /*170f0*/  BSYNC B1 ;  /* 0x0000000000017941 */ /* 0x000fea0003800000 */
.L_x_339:
        /* <DEDUP_REMOVED lines=13> */
.L_x_342:
[----:B------:R-:W-:Y:S05]  /*171d0*/  BSYNC B1 ;  /* 0x0000000000017941 */ /* 0x000fea0003800000 */
.L_x_341:
        /* <DEDUP_REMOVED lines=13> */
.L_x_344:
[----:B------:R-:W-:Y:S05]  /*172b0*/  BSYNC B1 ;  /* 0x0000000000017941 */ /* 0x000fea0003800000 */
.L_x_343:
        /* <DEDUP_REMOVED lines=13> */
.L_x_346:
[----:B------:R-:W-:Y:S05]  /*17390*/  BSYNC B1 ;  /* 0x0000000000017941 */ /* 0x000fea0003800000 */
.L_x_345:
        /* <DEDUP_REMOVED lines=13> */
.L_x_348:
[----:B------:R-:W-:Y:S05]  /*17470*/  BSYNC B1 ;  /* 0x0000000000017941 */ /* 0x000fea0003800000 */
.L_x_347:
        /* <DEDUP_REMOVED lines=13> */
.L_x_350:
[----:B------:R-:W-:Y:S05]  /*17550*/  BSYNC B1 ;  /* 0x0000000000017941 */ /* 0x000fea0003800000 */
.L_x_349:
        /* <DEDUP_REMOVED lines=13> */
.L_x_352:
[----:B------:R-:W-:Y:S05]  /*17630*/  BSYNC B1 ;  /* 0x0000000000017941 */ /* 0x000fea0003800000 */
.L_x_351:
        /* <DEDUP_REMOVED lines=13> */
.L_x_354:
[----:B------:R-:W-:Y:S05]  /*17710*/  BSYNC B1 ;  /* 0x0000000000017941 */ /* 0x000fea0003800000 */
.L_x_353:
        /* <DEDUP_REMOVED lines=13> */
.L_x_356:
[----:B------:R-:W-:Y:S05]  /*177f0*/  BSYNC B1 ;  /* 0x0000000000017941 */ /* 0x000fea0003800000 */
.L_x_355:
        /* <DEDUP_REMOVED lines=13> */
.L_x_358:
[----:B------:R-:W-:Y:S05]  /*178d0*/  BSYNC B1 ;  /* 0x0000000000017941 */ /* 0x000fea0003800000 */
.L_x_357:
        /* <DEDUP_REMOVED lines=13> */
.L_x_360:
[----:B------:R-:W-:Y:S05]  /*179b0*/  BSYNC B1 ;  /* 0x0000000000017941 */ /* 0x000fea0003800000 */
.L_x_359:
        /* <DEDUP_REMOVED lines=13> */
.L_x_362:
[----:B------:R-:W-:Y:S05]  /*17a90*/  BSYNC B1 ;  /* 0x0000000000017941 */ /* 0x000fea0003800000 */
.L_x_361:
        /* <DEDUP_REMOVED lines=13> */
.L_x_364:
[----:B------:R-:W-:Y:S05]  /*17b70*/  BSYNC B1 ;  /* 0x0000000000017941 */ /* 0x000fea0003800000 */
.L_x_363:
        /* <DEDUP_REMOVED lines=13> */
.L_x_366:
[----:B------:R-:W-:Y:S05]  /*17c50*/  BSYNC B1 ;  /* 0x0000000000017941 */ /* 0x000fea0003800000 */
.L_x_365:
        /* <DEDUP_REMOVED lines=13> */
.L_x_368:
[----:B------:R-:W-:Y:S05]  /*17d30*/  BSYNC B1 ;  /* 0x0000000000017941 */ /* 0x000fea0003800000 */
.L_x_367:
        /* <DEDUP_REMOVED lines=13> */
.L_x_370:
[----:B------:R-:W-:Y:S05]  /*17e10*/  BSYNC B1 ;  /* 0x0000000000017941 */ /* 0x000fea0003800000 */
.L_x_369:
        /* <DEDUP_REMOVED lines=13> */
.L_x_372:
[----:B------:R-:W-:Y:S05]  /*17ef0*/  BSYNC B1 ;  /* 0x0000000000017941 */ /* 0x000fea0003800000 */
.L_x_371:
        /* <DEDUP_REMOVED lines=13> */
.L_x_374:
[----:B------:R-:W-:Y:S05]  /*17fd0*/  BSYNC B1 ;  /* 0x0000000000017941 */ /* 0x000fea0003800000 */
.L_x_373:
        /* <DEDUP_REMOVED lines=13> */
.L_x_376:
[----:B------:R-:W-:Y:S05]  /*180b0*/  BSYNC B1 ;  /* 0x0000000000017941 */ /* 0x000fea0003800000 */
.L_x_375:
        /* <DEDUP_REMOVED lines=13> */
.L_x_378:
[----:B------:R-:W-:Y:S05]  /*18190*/  BSYNC B1 ;  /* 0x0000000000017941 */ /* 0x000fea0003800000 */
.L_x_377:
        /* <DEDUP_REMOVED lines=13> */
.L_x_380:
[----:B------:R-:W-:Y:S05]  /*18270*/  BSYNC B1 ;  /* 0x0000000000017941 */ /* 0x000fea0003800000 */
.L_x_379:
        /* <DEDUP_REMOVED lines=13> */
.L_x_382:
[----:B------:R-:W-:Y:S05]  /*18350*/  BSYNC B1 ;  /* 0x0000000000017941 */ /* 0x000fea0003800000 */
.L_x_381:
        /* <DEDUP_REMOVED lines=13> */
.L_x_384:
[----:B------:R-:W-:Y:S05]  /*18430*/  BSYNC B1 ;  /* 0x0000000000017941 */ /* 0x000fea0003800000 */
.L_x_383:
        /* <DEDUP_REMOVED lines=13> */
.L_x_386:
[----:B------:R-:W-:Y:S05]  /*18510*/  BSYNC B1 ;  /* 0x0000000000017941 */ /* 0x000fea0003800000 */
.L_x_385:
        /* <DEDUP_REMOVED lines=13> */
.L_x_388:
[----:B------:R-:W-:Y:S05]  /*185f0*/  BSYNC B1 ;  /* 0x0000000000017941 */ /* 0x000fea0003800000 */
.L_x_387:
        /* <DEDUP_REMOVED lines=13> */
.L_x_390:
[----:B------:R-:W-:Y:S05]  /*186d0*/  BSYNC B1 ;  /* 0x0000000000017941 */ /* 0x000fea0003800000 */
.L_x_389:
        /* <DEDUP_REMOVED lines=13> */
.L_x_392:
[----:B------:R-:W-:Y:S05]  /*187b0*/  BSYNC B1 ;  /* 0x0000000000017941 */ /* 0x000fea0003800000 */
.L_x_391:
        /* <DEDUP_REMOVED lines=13> */
.L_x_394:
[----:B------:R-:W-:Y:S05]  /*18890*/  BSYNC B1 ;  /* 0x0000000000017941 */ /* 0x000fea0003800000 */
.L_x_393:
        /* <DEDUP_REMOVED lines=13> */
.L_x_396:
[----:B------:R-:W-:Y:S05]  /*18970*/  BSYNC B1 ;  /* 0x0000000000017941 */ /* 0x000fea0003800000 */
.L_x_395:
        /* <DEDUP_REMOVED lines=13> */
.L_x_398:
[----:B------:R-:W-:Y:S05]  /*18a50*/  BSYNC B1 ;  /* 0x0000000000017941 */ /* 0x000fea0003800000 */
.L_x_397:
        /* <DEDUP_REMOVED lines=13> */
.L_x_400:
[----:B------:R-:W-:Y:S05]  /*18b30*/  BSYNC B1 ;  /* 0x0000000000017941 */ /* 0x000fea0003800000 */
.L_x_399:
        /* <DEDUP_REMOVED lines=13> */
.L_x_402:
[----:B------:R-:W-:Y:S05]  /*18c10*/  BSYNC B1 ;  /* 0x0000000000017941 */ /* 0x000fea0003800000 */
.L_x_401:
        /* <DEDUP_REMOVED lines=13> */
.L_x_404:
[----:B------:R-:W-:Y:S05]  /*18cf0*/  BSYNC B1 ;  /* 0x0000000000017941 */ /* 0x000fea0003800000 */
.L_x_403:
        /* <DEDUP_REMOVED lines=13> */
.L_x_406:
[----:B------:R-:W-:Y:S05]  /*18dd0*/  BSYNC B1 ;  /* 0x0000000000017941 */ /* 0x000fea0003800000 */
.L_x_405:
        /* <DEDUP_REMOVED lines=13> */
.L_x_408:
[----:B------:R-:W-:Y:S05]  /*18eb0*/  BSYNC B1 ;  /* 0x0000000000017941 */ /* 0x000fea0003800000 */
.L_x_407:
        /* <DEDUP_REMOVED lines=13> */
.L_x_410:
[----:B------:R-:W-:Y:S05]  /*18f90*/  BSYNC B1 ;  /* 0x0000000000017941 */ /* 0x000fea0003800000 */
.L_x_409:
        /* <DEDUP_REMOVED lines=13> */
.L_x_412:
[----:B------:R-:W-:Y:S05]  /*19070*/  BSYNC B1 ;  /* 0x0000000000017941 */ /* 0x000fea0003800000 */
.L_x_411:
        /* <DEDUP_REMOVED lines=13> */
.L_x_414:
[----:B------:R-:W-:Y:S05]  /*19150*/  BSYNC B1 ;  /* 0x0000000000017941 */ /* 0x000fea0003800000 */
.L_x_413:
        /* <DEDUP_REMOVED lines=13> */
.L_x_416:
[----:B------:R-:W-:Y:S05]  /*19230*/  BSYNC B1 ;  /* 0x0000000000017941 */ /* 0x000fea0003800000 */
.L_x_415:
        /* <DEDUP_REMOVED lines=13> */
.L_x_418:
[----:B------:R-:W-:Y:S05]  /*19310*/  BSYNC B1 ;  /* 0x0000000000017941 */ /* 0x000fea0003800000 */
.L_x_417:
        /* <DEDUP_REMOVED lines=13> */
.L_x_420:
[----:B------:R-:W-:Y:S05]  /*193f0*/  BSYNC B1 ;  /* 0x0000000000017941 */ /* 0x000fea0003800000 */
.L_x_419:
        /* <DEDUP_REMOVED lines=13> */
.L_x_422:
[----:B------:R-:W-:Y:S05]  /*194d0*/  BSYNC B1 ;  /* 0x0000000000017941 */ /* 0x000fea0003800000 */
.L_x_421:
        /* <DEDUP_REMOVED lines=13> */
.L_x_424:
[----:B------:R-:W-:Y:S05]  /*195b0*/  BSYNC B1 ;  /* 0x0000000000017941 */ /* 0x000fea0003800000 */
.L_x_423:
        /* <DEDUP_REMOVED lines=13> */
.L_x_426:
[----:B------:R-:W-:Y:S05]  /*19690*/  BSYNC B1 ;  /* 0x0000000000017941 */ /* 0x000fea0003800000 */
.L_x_425:
        /* <DEDUP_REMOVED lines=13> */
.L_x_428:
[----:B------:R-:W-:Y:S05]  /*19770*/  BSYNC B1 ;  /* 0x0000000000017941 */ /* 0x000fea0003800000 */
.L_x_427:
        /* <DEDUP_REMOVED lines=13> */
.L_x_430:
[----:B------:R-:W-:Y:S05]  /*19850*/  BSYNC B1 ;  /* 0x0000000000017941 */ /* 0x000fea0003800000 */
.L_x_429:
        /* <DEDUP_REMOVED lines=13> */
.L_x_432:
[----:B------:R-:W-:Y:S05]  /*19930*/  BSYNC B1 ;  /* 0x0000000000017941 */ /* 0x000fea0003800000 */
.L_x_431:
        /* <DEDUP_REMOVED lines=13> */
.L_x_434:
[----:B------:R-:W-:Y:S05]  /*19a10*/  BSYNC B1 ;  /* 0x0000000000017941 */ /* 0x000fea0003800000 */
.L_x_433:
        /* <DEDUP_REMOVED lines=13> */
.L_x_436:
[----:B------:R-:W-:Y:S05]  /*19af0*/  BSYNC B1 ;  /* 0x0000000000017941 */ /* 0x000fea0003800000 */
.L_x_435:
        /* <DEDUP_REMOVED lines=13> */
.L_x_438:
[----:B------:R-:W-:Y:S05]  /*19bd0*/  BSYNC B1 ;  /* 0x0000000000017941 */ /* 0x000fea0003800000 */
.L_x_437:
        /* <DEDUP_REMOVED lines=13> */
.L_x_440:
[----:B------:R-:W-:Y:S05]  /*19cb0*/  BSYNC B1 ;  /* 0x0000000000017941 */ /* 0x000fea0003800000 */
.L_x_439:
        /* <DEDUP_REMOVED lines=13> */
.L_x_442:
[----:B------:R-:W-:Y:S05]  /*19d90*/  BSYNC B1 ;  /* 0x0000000000017941 */ /* 0x000fea0003800000 */
.L_x_441:
        /* <DEDUP_REMOVED lines=13> */
.L_x_444:
[----:B------:R-:W-:Y:S05]  /*19e70*/  BSYNC B1 ;  /* 0x0000000000017941 */ /* 0x000fea0003800000 */
.L_x_443:
        /* <DEDUP_REMOVED lines=13> */
.L_x_446:
[----:B------:R-:W-:Y:S05]  /*19f50*/  BSYNC B1 ;  /* 0x0000000000017941 */ /* 0x000fea0003800000 */
.L_x_445:
        /* <DEDUP_REMOVED lines=13> */
.L_x_448:
[----:B------:R-:W-:Y:S05]  /*1a030*/  BSYNC B1 ;  /* 0x0000000000017941 */ /* 0x000fea0003800000 */
.L_x_447:
        /* <DEDUP_REMOVED lines=13> */
.L_x_450:
[----:B------:R-:W-:Y:S05]  /*1a110*/  BSYNC B1 ;  /* 0x0000000000017941 */ /* 0x000fea0003800000 */
.L_x_449:
        /* <DEDUP_REMOVED lines=13> */
.L_x_452:
[----:B------:R-:W-:Y:S05]  /*1a1f0*/  BSYNC B1 ;  /* 0x0000000000017941 */ /* 0x000fea0003800000 */
.L_x_451:
        /* <DEDUP_REMOVED lines=13> */
.L_x_454:
[----:B------:R-:W-:Y:S05]  /*1a2d0*/  BSYNC B1 ;  /* 0x0000000000017941 */ /* 0x000fea0003800000 */
.L_x_453:
        /* <DEDUP_REMOVED lines=13> */
.L_x_456:
[----:B------:R-:W-:Y:S05]  /*1a3b0*/  BSYNC B1 ;  /* 0x0000000000017941 */ /* 0x000fea0003800000 */
.L_x_455:
        /* <DEDUP_REMOVED lines=13> */
.L_x_458:
[----:B------:R-:W-:Y:S05]  /*1a490*/  BSYNC B1 ;  /* 0x0000000000017941 */ /* 0x000fea0003800000 */
.L_x_457:
        /* <DEDUP_REMOVED lines=13> */
.L_x_460:
[----:B------:R-:W-:Y:S05]  /*1a570*/  BSYNC B1 ;  /* 0x0000000000017941 */ /* 0x000fea0003800000 */
.L_x_459:
        /* <DEDUP_REMOVED lines=13> */
.L_x_462:
[----:B------:R-:W-:Y:S05]  /*1a650*/  BSYNC B1 ;  /* 0x0000000000017941 */ /* 0x000fea0003800000 */
.L_x_461:
        /* <DEDUP_REMOVED lines=13> */
.L_x_464:
[----:B------:R-:W-:Y:S05]  /*1a730*/  BSYNC B1 ;  /* 0x0000000000017941 */ /* 0x000fea0003800000 */
.L_x_463:
        /* <DEDUP_REMOVED lines=13> */
.L_x_466:
[----:B------:R-:W-:Y:S05]  /*1a810*/  BSYNC B1 ;  /* 0x0000000000017941 */ /* 0x000fea0003800000 */
.L_x_465:
        /* <DEDUP_REMOVED lines=13> */
.L_x_468:
[----:B------:R-:W-:Y:S05]  /*1a8f0*/  BSYNC B1 ;  /* 0x0000000000017941 */ /* 0x000fea0003800000 */
.L_x_467:
        /* <DEDUP_REMOVED lines=13> */
.L_x_470:
[----:B------:R-:W-:Y:S05]  /*1a9d0*/  BSYNC B1 ;  /* 0x0000000000017941 */ /* 0x000fea0003800000 */
.L_x_469:
        /* <DEDUP_REMOVED lines=13> */
.L_x_472:
[----:B------:R-:W-:Y:S05]  /*1aab0*/  BSYNC B1 ;  /* 0x0000000000017941 */ /* 0x000fea0003800000 */
.L_x_471:
        /* <DEDUP_REMOVED lines=13> */
.L_x_474:
[----:B------:R-:W-:Y:S05]  /*1ab90*/  BSYNC B1 ;  /* 0x0000000000017941 */ /* 0x000fea0003800000 */
.L_x_473:
        /* <DEDUP_REMOVED lines=13> */
.L_x_476:
[----:B------:R-:W-:Y:S05]  /*1ac70*/  BSYNC B1 ;  /* 0x0000000000017941 */ /* 0x000fea0003800000 */
.L_x_475:
        /* <DEDUP_REMOVED lines=13> */
.L_x_478:
[----:B------:R-:W-:Y:S05]  /*1ad50*/  BSYNC B1 ;  /* 0x0000000000017941 */ /* 0x000fea0003800000 */
.L_x_477:
        /* <DEDUP_REMOVED lines=13> */
.L_x_480:
[----:B------:R-:W-:Y:S05]  /*1ae30*/  BSYNC B1 ;  /* 0x0000000000017941 */ /* 0x000fea0003800000 */
.L_x_479:
        /* <DEDUP_REMOVED lines=13> */
.L_x_482:
[----:B------:R-:W-:Y:S05]  /*1af10*/  BSYNC B1 ;  /* 0x0000000000017941 */ /* 0x000fea0003800000 */
.L_x_481:
        /* <DEDUP_REMOVED lines=13> */
.L_x_484:
[----:B------:R-:W-:Y:S05]  /*1aff0*/  BSYNC B1 ;  /* 0x0000000000017941 */ /* 0x000fea0003800000 */
.L_x_483:
        /* <DEDUP_REMOVED lines=13> */
.L_x_486:
[----:B------:R-:W-:Y:S05]  /*1b0d0*/  BSYNC B1 ;  /* 0x0000000000017941 */ /* 0x000fea0003800000 */
.L_x_485:
        /* <DEDUP_REMOVED lines=13> */
.L_x_488:
[----:B------:R-:W-:Y:S05]  /*1b1b0*/  BSYNC B1 ;  /* 0x0000000000017941 */ /* 0x000fea0003800000 */
.L_x_487:
        /* <DEDUP_REMOVED lines=13> */
.L_x_490:
[----:B------:R-:W-:Y:S05]  /*1b290*/  BSYNC B1 ;  /* 0x0000000000017941 */ /* 0x000fea0003800000 */
.L_x_489:
        /* <DEDUP_REMOVED lines=13> */
.L_x_492:
[----:B------:R-:W-:Y:S05]  /*1b370*/  BSYNC B1 ;  /* 0x0000000000017941 */ /* 0x000fea0003800000 */
.L_x_491:
        /* <DEDUP_REMOVED lines=13> */
.L_x_494:
[----:B------:R-:W-:Y:S05]  /*1b450*/  BSYNC B1 ;  /* 0x0000000000017941 */ /* 0x000fea0003800000 */
.L_x_493:
        /* <DEDUP_REMOVED lines=13> */
.L_x_496:
[----:B------:R-:W-:Y:S05]  /*1b530*/  BSYNC B1 ;  /* 0x0000000000017941 */ /* 0x000fea0003800000 */
.L_x_495:
        /* <DEDUP_REMOVED lines=13> */
.L_x_498:
[----:B------:R-:W-:Y:S05]  /*1b610*/  BSYNC B1 ;  /* 0x0000000000017941 */ /* 0x000fea0003800000 */
.L_x_497:
        /* <DEDUP_REMOVED lines=13> */
.L_x_500:
[----:B------:R-:W-:Y:S05]  /*1b6f0*/  BSYNC B1 ;  /* 0x0000000000017941 */ /* 0x000fea0003800000 */
.L_x_499:
        /* <DEDUP_REMOVED lines=13> */
.L_x_502:
[----:B------:R-:W-:Y:S05]  /*1b7d0*/  BSYNC B1 ;  /* 0x0000000000017941 */ /* 0x000fea0003800000 */
.L_x_501:
        /* <DEDUP_REMOVED lines=13> */
.L_x_504:
[----:B------:R-:W-:Y:S05]  /*1b8b0*/  BSYNC B1 ;  /* 0x0000000000017941 */ /* 0x000fea0003800000 */
.L_x_503:
        /* <DEDUP_REMOVED lines=13> */
.L_x_506:
[----:B------:R-:W-:Y:S05]  /*1b990*/  BSYNC B1 ;  /* 0x0000000000017941 */ /* 0x000fea0003800000 */
.L_x_505:
        /* <DEDUP_REMOVED lines=13> */
.L_x_508:
[----:B------:R-:W-:Y:S05]  /*1ba70*/  BSYNC B1 ;  /* 0x0000000000017941 */ /* 0x000fea0003800000 */
.L_x_507:
        /* <DEDUP_REMOVED lines=13> */
.L_x_510:
[----:B------:R-:W-:Y:S05]  /*1bb50*/  BSYNC B1 ;  /* 0x0000000000017941 */ /* 0x000fea0003800000 */
.L_x_509:
        /* <DEDUP_REMOVED lines=13> */
.L_x_512:
[----:B------:R-:W-:Y:S05]  /*1bc30*/  BSYNC B1 ;  /* 0x0000000000017941 */ /* 0x000fea0003800000 */
.L_x_511:
        /* <DEDUP_REMOVED lines=13> */
.L_x_514:
[----:B------:R-:W-:Y:S05]  /*1bd10*/  BSYNC B1 ;  /* 0x0000000000017941 */ /* 0x000fea0003800000 */
.L_x_513:
        /* <DEDUP_REMOVED lines=13> */
.L_x_516:
[----:B------:R-:W-:Y:S05]  /*1bdf0*/  BSYNC B1 ;  /* 0x0000000000017941 */ /* 0x000fea0003800000 */
.L_x_515:
        /* <DEDUP_REMOVED lines=13> */
.L_x_518:
[----:B------:R-:W-:Y:S05]  /*1bed0*/  BSYNC B1 ;  /* 0x0000000000017941 */ /* 0x000fea0003800000 */
.L_x_517:
        /* <DEDUP_REMOVED lines=13> */
.L_x_520:
[----:B------:R-:W-:Y:S05]  /*1bfb0*/  BSYNC B1 ;  /* 0x0000000000017941 */ /* 0x000fea0003800000 */
.L_x_519:
        /* <DEDUP_REMOVED lines=13> */
.L_x_522:
[----:B------:R-:W-:Y:S05]  /*1c090*/  BSYNC B1 ;  /* 0x0000000000017941 */ /* 0x000fea0003800000 */
.L_x_521:
        /* <DEDUP_REMOVED lines=13> */
.L_x_524:
[----:B------:R-:W-:Y:S05]  /*1c170*/  BSYNC B1 ;  /* 0x0000000000017941 */ /* 0x000fea0003800000 */
.L_x_523:
        /* <DEDUP_REMOVED lines=13> */
.L_x_526:
[----:B------:R-:W-:Y:S05]  /*1c250*/  BSYNC B1 ;  /* 0x0000000000017941 */ /* 0x000fea0003800000 */
.L_x_525:
        /* <DEDUP_REMOVED lines=13> */
.L_x_528:
[----:B------:R-:W-:Y:S05]  /*1c330*/  BSYNC B1 ;  /* 0x0000000000017941 */ /* 0x000fea0003800000 */
.L_x_527:
        /* <DEDUP_REMOVED lines=13> */
.L_x_530:
[----:B------:R-:W-:Y:S05]  /*1c410*/  BSYNC B1 ;  /* 0x0000000000017941 */ /* 0x000fea0003800000 */
.L_x_529:
        /* <DEDUP_REMOVED lines=13> */
.L_x_532:
[----:B------:R-:W-:Y:S05]  /*1c4f0*/  BSYNC B1 ;  /* 0x0000000000017941 */ /* 0x000fea0003800000 */
.L_x_531:
        /* <DEDUP_REMOVED lines=13> */
.L_x_534:
[----:B------:R-:W-:Y:S05]  /*1c5d0*/  BSYNC B1 ;  /* 0x0000000000017941 */ /* 0x000fea0003800000 */
.L_x_533:
        /* <DEDUP_REMOVED lines=13> */
.L_x_536:
[----:B------:R-:W-:Y:S05]  /*1c6b0*/  BSYNC B1 ;  /* 0x0000000000017941 */ /* 0x000fea0003800000 */
.L_x_535:
        /* <DEDUP_REMOVED lines=13> */
.L_x_538:
[----:B------:R-:W-:Y:S05]  /*1c790*/  BSYNC B1 ;  /* 0x0000000000017941 */ /* 0x000fea0003800000 */
.L_x_537:
        /* <DEDUP_REMOVED lines=13> */
.L_x_540:
[----:B------:R-:W-:Y:S05]  /*1c870*/  BSYNC B1 ;  /* 0x0000000000017941 */ /* 0x000fea0003800000 */
.L_x_539:
[----:B--234-:R-:W2:Y:S01]  /*1c880*/  LDL.LU R3, [R1+0x44c] ;  /* 0x00044c0001037983 */ /* 0x01cea20000300800 */
        /* <DEDUP_REMOVED lines=12> */
.L_x_542:
[----:B------:R-:W-:Y:S05]  /*1c950*/  BSYNC B1 ;  /* 0x0000000000017941 */ /* 0x000fea0003800000 */
.L_x_541:
[----:B--2---:R-:W2:Y:S01]  /*1c960*/  LDL.LU R3, [R1+0x450] ;  /* 0x0004500001037983 */ /* 0x004ea20000300800 */
        /* <DEDUP_REMOVED lines=12> */
.L_x_544:
[----:B------:R-:W-:Y:S05]  /*1ca30*/  BSYNC B1 ;  /* 0x0000000000017941 */ /* 0x000fea0003800000 */
.L_x_543:
[----:B------:R-:W-:Y:S05]  /*1ca40*/  @P1 BRA `(.L_x_545) ;  /* 0x00000048008c1947 */ /* 0x000fea0003800000 */
[----:B------:R-:W2:Y:S01]  /*1ca50*/  LDL.LU R2, [R1+0x454] ;  /* 0x0004540001027983 */ /* 0x000ea20000300800 */
[----:B-----5:R-:W-:-:S04]  /*1ca60*/  LOP3.LUT R0, R0, 0xff, RZ, 0xc0, !PT ;  /* 0x000000ff00007812 */ /* 0x020fc800078ec0ff */
[----:B------:R-:W-:-:S05]  /*1ca70*/  F2FP.F16.E4M3.UNPACK_B R0, R0 ;  /* 0x00000000ff00723e */ /* 0x000fca00020006ff */
[----:B------:R-:W-:-:S05]  /*1ca80*/  HADD2.F32 R0, -RZ, R0.H0_H0 ;  /* 0x20000000ff007230 */ /* 0x000fca0000004100 */
[----:B------:R-:W-:-:S04]  /*1ca90*/  FMUL R0, R0, UR23 ;  /* 0x0000001700007c20 */ /* 0x000fc80008400000 */
[----:B--2---:R-:W-:-:S05]  /*1caa0*/  FFMA R0, R2, UR22, R0 ;  /* 0x0000001602007c23 */ /* 0x004fca0008000000 */
[----:B------:R-:W-:-:S05]  /*1cab0*/  F2FP.SATFINITE.E4M3.F32.PACK_AB_MERGE_C R3, RZ, R0, RZ ;  /* 0x00000000ff03723e */ /* 0x000fca00048070ff */
[----:B------:R2:W-:Y:S01]  /*1cac0*/  STG.E.U8 desc[UR20][R26.64+0xf9], R3 ;  /* 0x0000f9031a007986 */ /* 0x0005e2000c101114 */
[----:B------:R-:W-:Y:S05]  /*1cad0*/  BRA `(.L_x_545) ;  /* 0x0000004800687947 */ /* 0x000fea0003800000 */
.L_x_32:
[----:B------:R-:W-:Y:S01]  /*1cae0*/  ISETP.GE.AND P3, PT, R32, 0x1, PT ;  /* 0x000000012000780c */ /* 0x000fe20003f66270 */
[----:B------:R-:W-:Y:S01]  /*1caf0*/  FMUL R4, R4, UR22 ;  /* 0x0000001604047c20 */ /* 0x000fe20008400000 */
[----:B------:R-:W2:Y:S02]  /*1cb00*/  LDL.LU R35, [R1+0x200] ;  /* 0x0002000001237983 */ /* 0x000ea40000300800 */
[----:B------:R-:W-:Y:S02]  /*1cb10*/  ISETP.LT.OR P0, PT, R0, 0x1, !P3 ;  /* 0x000000010000780c */ /* 0x000fe40005f01670 */
[----:B------:R-:W-:Y:S01]  /*1cb20*/  F2FP.SATFINITE.E4M3.F32.PACK_AB_MERGE_C R4, RZ, R4, RZ ;  /* 0x00000004ff04723e */ /* 0x000fe200048070ff */
[----:B------:R-:W-:Y:S01]  /*1cb30*/  FMUL R5, R5, UR22 ;  /* 0x0000001605057c20 */ /* 0x000fe20008400000 */
[----:B------:R-:W-:Y:S01]  /*1cb40*/  ISETP.GE.AND P2, PT, R32, 0x9, PT ;  /* 0x000000092000780c */ /* 0x000fe20003f46270 */
[----:B------:R-:W-:Y:S01]  /*1cb50*/  FMUL R6, R6, UR22 ;  /* 0x0000001606067c20 */ /* 0x000fe20008400000 */
[----:B------:R-:W-:Y:S01]  /*1cb60*/  FMUL R7, R7, UR22 ;  /* 0x0000001607077c20 */ /* 0x000fe20008400000 */
[----:B------:R-:W-:Y:S01]  /*1cb70*/  ISETP.LT.OR P1, PT, R0, 0x9, !P3 ;  /* 0x000000090000780c */ /* 0x000fe20005f21670 */
[----:B------:R-:W-:Y:S01]  /*1cb80*/  FMUL R8, R8, UR22 ;  /* 0x0000001608087c20 */ /* 0x000fe20008400000 */
[----:B------:R-:W-:Y:S01]  /*1cb90*/  FMUL R9, R9, UR22 ;  /* 0x0000001609097c20 */ /* 0x000fe20008400000 */
[----:B------:R-:W-:Y:S01]  /*1cba0*/  FMUL R10, R10, UR22 ;  /* 0x000000160a0a7c20 */ /* 0x000fe20008400000 */
[----:B------:R-:W-:Y:S01]  /*1cbb0*/  FMUL R11, R11, UR22 ;  /* 0x000000160b0b7c20 */ /* 0x000fe20008400000 */
[----:B------:R-:W-:Y:S01]  /*1cbc0*/  FMUL R12, R12, UR22 ;  /* 0x000000160c0c7c20 */ /* 0x000fe20008400000 */
[----:B------:R-:W-:Y:S01]  /*1cbd0*/  @!P0 STG.E.U8 desc[UR20][R2.64], R4 ;  /* 0x0000000402008986 */ /* 0x000fe2000c101114 */
[----:B------:R-:W-:-:S02]  /*1cbe0*/  ISETP.LT.OR P0, PT, R0, 0x2, !P3 ;  /* 0x000000020000780c */ /* 0x000fc40005f01670 */
[----:B------:R-:W-:Y:S01]  /*1cbf0*/  F2FP.SATFINITE.E4M3.F32.PACK_AB_MERGE_C R5, RZ, R5, RZ ;  /* 0x00000005ff05723e */ /* 0x000fe200048070ff */
[----:B------:R-:W-:Y:S01]  /*1cc00*/  FMUL R13, R13, UR22 ;  /* 0x000000160d0d7c20 */ /* 0x000fe20008400000 */
[----:B------:R-:W-:Y:S01]  /*1cc10*/  F2FP.SATFINITE.E4M3.F32.PACK_AB_MERGE_C R6, RZ, R6, RZ ;  /* 0x00000006ff06723e */ /* 0x000fe200048070ff */
[----:B------:R-:W-:Y:S01]  /*1cc20*/  FMUL R14, R14, UR22 ;  /* 0x000000160e0e7c20 */ /* 0x000fe20008400000 */
[----:B------:R-:W-:Y:S01]  /*1cc30*/  FMUL R15, R15, UR22 ;  /* 0x000000160f0f7c20 */ /* 0x000fe20008400000 */
[----:B------:R-:W-:Y:S01]  /*1cc40*/  FMUL R16, R16, UR22 ;  /* 0x0000001610107c20 */ /* 0x000fe20008400000 */
[----:B------:R-:W-:Y:S01]  /*1cc50*/  FMUL R17, R17, UR22 ;  /* 0x0000001611117c20 */ /* 0x000fe20008400000 */
[----:B------:R-:W-:Y:S01]  /*1cc60*/  FMUL R18, R18, UR22 ;  /* 0x0000001612127c20 */ /* 0x000fe20008400000 */
[----:B------:R-:W-:Y:S01]  /*1cc70*/  FMUL R19, R19, UR22 ;  /* 0x0000001613137c20 */ /* 0x000fe20008400000 */
[----:B------:R-:W-:Y:S01]  /*1cc80*/  FMUL R20, R20, UR22 ;  /* 0x0000001614147c20 */ /* 0x000fe20008400000 */
[----:B------:R-:W-:Y:S01]  /*1cc90*/  FMUL R21, R21, UR22 ;  /* 0x0000001615157c20 */ /* 0x000fe20008400000 */
[----:B------:R0:W-:Y:S01]  /*1cca0*/  @!P0 STG.E.U8 desc[UR20][R2.64+0x1], R5 ;  /* 0x0000010502008986 */ /* 0x0001e2000c101114 */
[----:B------:R-:W-:-:S02]  /*1ccb0*/  ISETP.LT.OR P0, PT, R0, 0x1, !P2 ;  /* 0x000000010000780c */ /* 0x000fc40005701670 */
[----:B------:R-:W-:Y:S01]  /*1ccc0*/  F2FP.SATFINITE.E4M3.F32.PACK_AB_MERGE_C R7, RZ, R7, RZ ;  /* 0x00000007ff07723e */ /* 0x000fe200048070ff */
[----:B------:R-:W4:Y:S01]  /*1ccd0*/  LDL.LU R34, [R1+0x204] ;  /* 0x0002040001227983 */ /* 0x000f220000300800 */
[----:B------:R-:W-:Y:S02]  /*1cce0*/  F2FP.SATFINITE.E4M3.F32.PACK_AB_MERGE_C R8, RZ, R8, RZ ;  /* 0x00000008ff08723e */ /* 0x000fe400048070ff */
[----:B------:R-:W-:Y:S01]  /*1ccf0*/  F2FP.SATFINITE.E4M3.F32.PACK_AB_MERGE_C R9, RZ, R9, RZ ;  /* 0x00000009ff09723e */ /* 0x000fe200048070ff */
[----:B------:R-:W5:Y:S01]  /*1cd00*/  LDL.LU R38, [R1+0x208] ;  /* 0x0002080001267983 */ /* 0x000f620000300800 */
[----:B------:R-:W-:Y:S02]  /*1cd10*/  ISETP.LT.OR P5, PT, R0, 0xa, !P2 ;  /* 0x0000000a0000780c */ /* 0x000fe400057a1670 */
[----:B------:R-:W-:Y:S01]  /*1cd20*/  F2FP.SATFINITE.E4M3.F32.PACK_AB_MERGE_C R10, RZ, R10, RZ ;  /* 0x0000000aff0a723e */ /* 0x000fe200048070ff */
[----:B------:R-:W-:Y:S01]  /*1cd30*/  FMUL R22, R22, UR22 ;  /* 0x0000001616167c20 */ /* 0x000fe20008400000 */
[----:B------:R-:W-:Y:S01]  /*1cd40*/  F2FP.SATFINITE.E4M3.F32.PACK_AB_MERGE_C R11, RZ, R11, RZ ;  /* 0x0000000bff0b723e */ /* 0x000fe200048070ff */
[----:B------:R-:W-:Y:S01]  /*1cd50*/  @!P0 STG.E.U8 desc[UR20][R24.64], R6 ;  /* 0x0000000618008986 */ /* 0x000fe2000c101114 */
[----:B------:R-:W-:-:S02]  /*1cd60*/  ISETP.LT.OR P0, PT, R0, 0x2, !P2 ;  /* 0x000000020000780c */ /* 0x000fc40005701670 */
[----:B------:R-:W-:Y:S01]  /*1cd70*/  F2FP.SATFINITE.E4M3.F32.PACK_AB_MERGE_C R12, RZ, R12, RZ ;  /* 0x0000000cff0c723e */ /* 0x000fe200048070ff */
[----:B------:R-:W3:Y:S01]  /*1cd80*/  LDL.LU R37, [R1+0x20c] ;  /* 0x00020c0001257983 */ /* 0x000ee20000300800 */
[----:B------:R-:W-:Y:S02]  /*1cd90*/  F2FP.SATFINITE.E4M3.F32.PACK_AB_MERGE_C R13, RZ, R13, RZ ;  /* 0x0000000dff0d723e */ /* 0x000fe400048070ff */
[----:B------:R-:W-:Y:S01]  /*1cda0*/  F2FP.SATFINITE.E4M3.F32.PACK_AB_MERGE_C R14, RZ, R14, RZ ;  /* 0x0000000eff0e723e */ /* 0x000fe200048070ff */
[----:B------:R-:W-:Y:S01]  /*1cdb0*/  FMUL R23, R23, UR22 ;  /* 0x0000001617177c20 */ /* 0x000fe20008400000 */
[----:B------:R-:W-:Y:S01]  /*1cdc0*/  F2FP.SATFINITE.E4M3.F32.PACK_AB_MERGE_C R15, RZ, R15, RZ ;  /* 0x0000000fff0f723e */ /* 0x000fe200048070ff */
[----:B------:R-:W4:Y:S04]  /*1cdd0*/  LDL.LU R33, [R1+0x210] ;  /* 0x0002100001217983 */ /* 0x000f280000300800 */
[----:B------:R1:W-:Y:S01]  /*1cde0*/  @!P0 STG.E.U8 desc[UR20][R24.64+0x1], R7 ;  /* 0x0000010718008986 */ /* 0x0003e2000c101114 */
[----:B------:R-:W-:-:S03]  /*1cdf0*/  ISETP.LT.OR P0, PT, R0, 0xa, !P3 ;  /* 0x0000000a0000780c */ /* 0x000fc60005f01670 */
[----:B------:R-:W-:Y:S01]  /*1ce00*/  @!P1 STG.E.U8 desc[UR20][R2.64+0x8], R8 ;  /* 0x0000080802009986 */ /* 0x000fe2000c101114 */
[----:B------:R-:W-:Y:S02]  /*1ce10*/  ISETP.LT.OR P1, PT, R0, 0x9, !P2 ;  /* 0x000000090000780c */ /* 0x000fe40005721670 */
[----:B------:R-:W-:Y:S01]  /*1ce20*/  F2FP.SATFINITE.E4M3.F32.PACK_AB_MERGE_C R16, RZ, R16, RZ ;  /* 0x00000010ff10723e */ /* 0x000fe200048070ff */
[----:B------:R-:W-:Y:S01]  /*1ce30*/  FMUL R152, R152, UR22 ;  /* 0x0000001698987c20 */ /* 0x000fe20008400000 */
[----:B------:R-:W-:Y:S01]  /*1ce40*/  F2FP.SATFINITE.E4M3.F32.PACK_AB_MERGE_C R17, RZ, R17, RZ ;  /* 0x00000011ff11723e */ /* 0x000fe200048070ff */
[----:B------:R-:W3:Y:S04]  /*1ce50*/  LDL.LU R31, [R1+0x214] ;  /* 0x00021400011f7983 */ /* 0x000ee80000300800 */
[----:B------:R-:W-:Y:S01]  /*1ce60*/  @!P0 STG.E.U8 desc[UR20][R2.64+0x9], R9 ;  /* 0x0000090902008986 */ /* 0x000fe2000c101114 */
[----:B------:R-:W-:-:S03]  /*1ce70*/  ISETP.LT.OR P0, PT, R0, 0x11, !P3 ;  /* 0x000000110000780c */ /* 0x000fc60005f01670 */
[----:B------:R-:W-:Y:S01]  /*1ce80*/  @!P1 STG.E.U8 desc[UR20][R24.64+0x8], R10 ;  /* 0x0000080a18009986 */ /* 0x000fe2000c101114 */
[----:B------:R-:W-:-:S03]  /*1ce90*/  ISETP.LT.OR P1, PT, R0, 0x12, !P3 ;  /* 0x000000120000780c */ /* 0x000fc60005f21670 */
[----:B------:R-:W-:Y:S01]  /*1cea0*/  @!P5 STG.E.U8 desc[UR20][R24.64+0x9], R11 ;  /* 0x0000090b1800d986 */ /* 0x000fe2000c101114 */
[C---:B------:R-:W-:Y:S02]  /*1ceb0*/  ISETP.LT.OR P5, PT, R0.reuse, 0x11, !P2 ;  /* 0x000000110000780c */ /* 0x040fe400057a1670 */
[----:B------:R-:W-:Y:S01]  /*1cec0*/  F2FP.SATFINITE.E4M3.F32.PACK_AB_MERGE_C R18, RZ, R18, RZ ;  /* 0x00000012ff12723e */ /* 0x000fe200048070ff */
[----:B------:R-:W3:Y:S01]  /*1ced0*/  LDL.LU R30, [R1+0x218] ;  /* 0x00021800011e7983 */ /* 0x000ee20000300800 */
[----:B------:R-:W-:Y:S01]  /*1cee0*/  F2FP.SATFINITE.E4M3.F32.PACK_AB_MERGE_C R19, RZ, R19, RZ ;  /* 0x00000013ff13723e */ /* 0x000fe200048070ff */
[----:B------:R-:W-:Y:S01]  /*1cef0*/  FMUL R153, R153, UR22 ;  /* 0x0000001699997c20 */ /* 0x000fe20008400000 */
[----:B------:R-:W-:Y:S01]  /*1cf00*/  F2FP.SATFINITE.E4M3.F32.PACK_AB_MERGE_C R20, RZ, R20, RZ ;  /* 0x00000014ff14723e */ /* 0x000fe200048070ff */
[----:B------:R-:W-:Y:S01]  /*1cf10*/  @!P0 STG.E.U8 desc[UR20][R2.64+0x10], R12 ;  /* 0x0000100c02008986 */ /* 0x000fe2000c101114 */
[----:B------:R-:W-:Y:S01]  /*1cf20*/  ISETP.LT.OR P0, PT, R0, 0x12, !P2 ;  /* 0x000000120000780c */ /* 0x000fe20005701670 */
[----:B------:R-:W-:Y:S01]  /*1cf30*/  FMUL R154, R154, UR22 ;  /* 0x000000169a9a7c20 */ /* 0x000fe20008400000 */
[----:B------:R-:W-:Y:S01]  /*1cf40*/  F2FP.SATFINITE.E4M3.F32.PACK_AB_MERGE_C R21, RZ, R21, RZ ;  /* 0x00000015ff15723e */ /* 0x000fe200048070ff */
[----:B------:R-:W-:Y:S01]  /*1cf50*/  @!P1 STG.E.U8 desc[UR20][R2.64+0x11], R13 ;  /* 0x0000110d02009986 */ /* 0x000fe2000c101114 */
[C---:B------:R-:W-:Y:S01]  /*1cf60*/  ISETP.LT.OR P1, PT, R0.reuse, 0x19, !P3 ;  /* 0x000000190000780c */ /* 0x040fe20005f21670 */
[----:B------:R-:W-:Y:S01]  /*1cf70*/  FMUL R155, R155, UR22 ;  /* 0x000000169b9b7c20 */ /* 0x000fe20008400000 */
[----:B------:R-:W-:Y:S01]  /*1cf80*/  F2FP.SATFINITE.E4M3.F32.PACK_AB_MERGE_C R22, RZ, R22, RZ ;  /* 0x00000016ff16723e */ /* 0x000fe200048070ff */
[----:B------:R-:W-:Y:S01]  /*1cf90*/  @!P5 STG.E.U8 desc[UR20][R24.64+0x10], R14 ;  /* 0x0000100e1800d986 */ /* 0x000fe2000c101114 */
[----:B------:R-:W-:Y:S01]  /*1cfa0*/  ISETP.LT.OR P5, PT, R0, 0x1a, !P3 ;  /* 0x0000001a0000780c */ /* 0x000fe20005fa1670 */
[----:B------:R-:W-:Y:S01]  /*1cfb0*/  FMUL R156, R156, UR22 ;  /* 0x000000169c9c7c20 */ /* 0x000fe20008400000 */
[----:B------:R-:W-:Y:S01]  /*1cfc0*/  F2FP.SATFINITE.E4M3.F32.PACK_AB_MERGE_C R23, RZ, R23, RZ ;  /* 0x00000017ff17723e */ /* 0x000fe200048070ff */
[----:B------:R-:W-:Y:S01]  /*1cfd0*/  FMUL R157, R157, UR22 ;  /* 0x000000169d9d7c20 */ /* 0x000fe20008400000 */
[----:B------:R-:W-:Y:S01]  /*1cfe0*/  F2FP.SATFINITE.E4M3.F32.PACK_AB_MERGE_C R152, RZ, R152, RZ ;  /* 0x00000098ff98723e */ /* 0x000fe200048070ff */
[----:B------:R-:W-:Y:S01]  /*1cff0*/  @!P0 STG.E.U8 desc[UR20][R24.64+0x11], R15 ;  /* 0x0000110f18008986 */ /* 0x000fe2000c101114 */
[----:B------:R-:W-:Y:S01]  /*1d000*/  ISETP.LT.OR P0, PT, R0, 0x19, !P2 ;  /* 0x000000190000780c */ /* 0x000fe20005701670 */
[----:B------:R-:W-:Y:S01]  /*1d010*/  FMUL R158, R158, UR22 ;  /* 0x000000169e9e7c20 */ /* 0x000fe20008400000 */
[C---:B------:R-:W-:Y:S01]  /*1d020*/  ISETP.LT.OR P6, PT, R0.reuse, 0x2a, !P2 ;  /* 0x0000002a0000780c */ /* 0x040fe200057c1670 */
        /* <DEDUP_REMOVED lines=57> */
[----:B0-----:R-:W-:Y:S01]  /*1d3c0*/  F2FP.SATFINITE.E4M3.F32.PACK_AB_MERGE_C R5, RZ, R168, RZ ;  /* 0x000000a8ff05723e */ /* 0x001fe200048070ff */
[----:B------:R-:W-:Y:S01]  /*1d3d0*/  @!P1 STG.E.U8 desc[UR20][R2.64+0x31], R157 ;  /* 0x0000319d02009986 */ /* 0x000fe2000c101114 */
[C---:B------:R-:W-:Y:S01]  /*1d3e0*/  ISETP.LT.OR P1, PT, R0.reuse, 0x3a, !P3 ;  /* 0x0000003a0000780c */ /* 0x040fe20005f21670 */
[----:B------:R-:W-:Y:S01]  /*1d3f0*/  FMUL R175, R175, UR22 ;  /* 0x00000016afaf7c20 */ /* 0x000fe20008400000 */
[----:B------:R-:W-:Y:S01]  /*1d400*/  F2FP.SATFINITE.E4M3.F32.PACK_AB_MERGE_C R169, RZ, R169, RZ ;  /* 0x000000a9ffa9723e */ /* 0x000fe200048070ff */
[----:B------:R-:W-:Y:S01]  /*1d410*/  @!P5 STG.E.U8 desc[UR20][R24.64+0x30], R158 ;  /* 0x0000309e1800d986 */ /* 0x000fe2000c101114 */
[----:B------:R-:W-:Y:S01]  /*1d420*/  ISETP.LT.OR P5, PT, R0, 0x39, !P2 ;  /* 0x000000390000780c */ /* 0x000fe200057a1670 */
[----:B------:R-:W-:Y:S01]  /*1d430*/  FMUL R176, R176, UR22 ;  /* 0x00000016b0b07c20 */ /* 0x000fe20008400000 */
[----:B-1----:R-:W-:Y:S01]  /*1d440*/  F2FP.SATFINITE.E4M3.F32.PACK_AB_MERGE_C R7, RZ, R170, RZ ;  /* 0x000000aaff07723e */ /* 0x002fe200048070ff */
        /* <DEDUP_REMOVED lines=23> */
[----:B------:R-:W-:Y:S01]  /*1d5c0*/  FMUL R183, R183, UR22 ;  /* 0x00000016b7b77c20 */ /* 0x000fe20008400000 */
        /* <DEDUP_REMOVED lines=12> */
[----:B------:R0:W-:Y:S01]  /*1d690*/  @!P0 STG.E.U8 desc[UR20][R2.64+0x48], R5 ;  /* 0x0000480502008986 */ /* 0x0001e2000c101114 */
[----:B------:R-:W-:Y:S01]  /*1d6a0*/  ISETP.LT.OR P0, PT, R0, 0x51, !P3 ;  /* 0x000000510000780c */ /* 0x000fe20005f01670 */
[----:B------:R-:W-:Y:S01]  /*1d6b0*/  FMUL R188, R188, UR22 ;  /* 0x00000016bcbc7c20 */ /* 0x000fe20008400000 */
[----:B------:R-:W-:Y:S01]  /*1d6c0*/  F2FP.SATFINITE.E4M3.F32.PACK_AB_MERGE_C R185, RZ, R185, RZ ;  /* 0x000000b9ffb9723e */ /* 0x000fe200048070ff */
[----:B------:R-:W-:Y:S01]  /*1d6d0*/  @!P1 STG.E.U8 desc[UR20][R2.64+0x49], R169 ;  /* 0x000049a902009986 */ /* 0x000fe2000c101114 */
[C---:B------:R-:W-:Y:S01]  /*1d6e0*/  ISETP.LT.OR P1, PT, R0.reuse, 0x52, !P3 ;  /* 0x000000520000780c */ /* 0x040fe20005f21670 */
[----:B------:R-:W-:Y:S01]  /*1d6f0*/  FMUL R189, R189, UR22 ;  /* 0x00000016bdbd7c20 */ /* 0x000fe20008400000 */
[----:B------:R-:W-:Y:S01]  /*1d700*/  F2FP.SATFINITE.E4M3.F32.PACK_AB_MERGE_C R187, RZ, R187, RZ ;  /* 0x000000bbffbb723e */ /* 0x000fe200048070ff */
[----:B------:R1:W-:Y:S01]  /*1d710*/  @!P5 STG.E.U8 desc[UR20][R24.64+0x48], R7 ;  /* 0x000048071800d986 */ /* 0x0003e2000c101114 */
[----:B------:R-:W-:Y:S01]  /*1d720*/  ISETP.LT.OR P5, PT, R0, 0x51, !P2 ;  /* 0x000000510000780c */ /* 0x000fe200057a1670 */
[----:B------:R-:W-:Y:S01]  /*1d730*/  FMUL R190, R190, UR22 ;  /* 0x00000016bebe7c20 */ /* 0x000fe20008400000 */
[----:B------:R-:W-:Y:S01]  /*1d740*/  FMUL R191, R191, UR22 ;  /* 0x00000016bfbf7c20 */ /* 0x000fe20008400000 */
[----:B0-----:R-:W-:Y:S01]  /*1d750*/  F2FP.SATFINITE.E4M3.F32.PACK_AB_MERGE_C R5, RZ, R172, RZ ;  /* 0x000000acff05723e */ /* 0x001fe200048070ff */
[----:B------:R-:W-:Y:S01]  /*1d760*/  @!P6 STG.E.U8 desc[UR20][R24.64+0x49], R171 ;  /* 0x000049ab1800e986 */ /* 0x000fe2000c101114 */
[----:B------:R-:W-:Y:S01]  /*1d770*/  ISETP.LT.OR P6, PT, R0, 0x52, !P2 ;  /* 0x000000520000780c */ /* 0x000fe200057c1670 */
[----:B------:R-:W-:Y:S01]  /*1d780*/  FMUL R192, R192, UR22 ;  /* 0x00000016c0c07c20 */ /* 0x000fe20008400000 */
[----:B------:R-:W-:Y:S01]  /*1d790*/  F2FP.SATFINITE.E4M3.F32.PACK_AB_MERGE_C R189, RZ, R189, RZ ;  /* 0x000000bdffbd723e */ /* 0x000fe200048070ff */
[----:B------:R0:W-:Y:S01]  /*1d7a0*/  @!P0 STG.E.U8 desc[UR20][R2.64+0x50], R5 ;  /* 0x0000500502008986 */ /* 0x0001e2000c101114 */
[C---:B------:R-:W-:Y:S01]  /*1d7b0*/  ISETP.LT.OR P0, PT, R0.reuse, 0x59, !P3 ;  /* 0x000000590000780c */ /* 0x040fe20005f01670 */
[----:B------:R-:W-:Y:S01]  /*1d7c0*/  FMUL R193, R193, UR22 ;  /* 0x00000016c1c17c20 */ /* 0x000fe20008400000 */
[----:B-1----:R-:W-:Y:S01]  /*1d7d0*/  F2FP.SATFINITE.E4M3.F32.PACK_AB_MERGE_C R7, RZ, R174, RZ ;  /* 0x000000aeff07723e */ /* 0x002fe200048070ff */
[----:B------:R-:W-:Y:S01]  /*1d7e0*/  @!P1 STG.E.U8 desc[UR20][R2.64+0x51], R173 ;  /* 0x000051ad02009986 */ /* 0x000fe2000c101114 */
[----:B------:R-:W-:Y:S01]  /*1d7f0*/  ISETP.LT.OR P1, PT, R0, 0x5a, !P3 ;  /* 0x0000005a0000780c */ /* 0x000fe20005f21670 */
        /* <DEDUP_REMOVED lines=8> */
[C---:B------:R-:W-:Y:S01]  /*1d880*/  ISETP.LT.OR P6, PT, R0.reuse, 0x5a, !P2 ;  /* 0x0000005a0000780c */ /* 0x040fe200057c1670 */
[----:B------:R-:W-:Y:S01]  /*1d890*/  FMUL R197, R197, UR22 ;  /* 0x00000016c5c57c20 */ /* 0x000fe20008400000 */
[----:B------:R-:W-:Y:S01]  /*1d8a0*/  F2FP.SATFINITE.E4M3.F32.PACK_AB_MERGE_C R193, RZ, R193, RZ ;  /* 0x000000c1ffc1723e */ /* 0x000fe200048070ff */
[----:B------:R0:W-:Y:S01]  /*1d8b0*/  @!P0 STG.E.U8 desc[UR20][R2.64+0x58], R5 ;  /* 0x0000580502008986 */ /* 0x0001e2000c101114 */
[----:B------:R-:W-:Y:S01]  /*1d8c0*/  ISETP.LT.OR P0, PT, R0, 0x61, !P3 ;  /* 0x000000610000780c */ /* 0x000fe20005f01670 */
[----:B------:R-:W-:Y:S01]  /*1d8d0*/  FMUL R198, R198, UR22 ;  /* 0x00000016c6c67c20 */ /* 0x000fe20008400000 */
[----:B-1----:R-:W-:Y:S01]  /*1d8e0*/  F2FP.SATFINITE.E4M3.F32.PACK_AB_MERGE_C R7, RZ, R178, RZ ;  /* 0x000000b2ff07723e */ /* 0x002fe200048070ff */
[----:B------:R-:W-:Y:S01]  /*1d8f0*/  @!P1 STG.E.U8 desc[UR20][R2.64+0x59], R177 ;  /* 0x000059b102009986 */ /* 0x000fe2000c101114 */
[C---:B------:R-:W-:Y:S01]  /*1d900*/  ISETP.LT.OR P1, PT, R0.reuse, 0x62, !P3 ;  /* 0x000000620000780c */ /* 0x040fe20005f21670 */
[----:B------:R-:W-:Y:S01]  /*1d910*/  FMUL R199, R199, UR22 ;  /* 0x00000016c7c77c20 */ /* 0x000fe20008400000 */
[----:B------:R-:W-:Y:S01]  /*1d920*/  F2FP.SATFINITE.E4M3.F32.PACK_AB_MERGE_C R195, RZ, R195, RZ ;  /* 0x000000c3ffc3723e */ /* 0x000fe200048070ff */
[----:B------:R1:W-:Y:S01]  /*1d930*/  @!P5 STG.E.U8 desc[UR20][R24.64+0x58], R7 ;  /* 0x000058071800d986 */ /* 0x0003e2000c101114 */
[----:B------:R-:W-:Y:S01]  /*1d940*/  ISETP.LT.OR P5, PT, R0, 0x61, !P2 ;  /* 0x000000610000780c */ /* 0x000fe200057a1670 */
[----:B------:R-:W-:Y:S01]  /*1d950*/  FMUL R200, R200, UR22 ;  /* 0x00000016c8c87c20 */ /* 0x000fe20008400000 */
[----:B------:R-:W-:Y:S01]  /*1d960*/  F2FP.SATFINITE.E4M3.F32.PACK_AB_MERGE_C R197, RZ, R197, RZ ;  /* 0x000000c5ffc5723e */ /* 0x000fe200048070ff */
[----:B------:R-:W-:Y:S01]  /*1d970*/  @!P6 STG.E.U8 desc[UR20][R24.64+0x59], R179 ;  /* 0x000059b31800e986 */ /* 0x000fe2000c101114 */
[----:B0-----:R-:W-:Y:S01]  /*1d980*/  F2FP.SATFINITE.E4M3.F32.PACK_AB_MERGE_C R5, RZ, R180, RZ ;  /* 0x000000b4ff05723e */ /* 0x001fe200048070ff */
[----:B------:R-:W-:Y:S01]  /*1d990*/  FMUL R201, R201, UR22 ;  /* 0x00000016c9c97c20 */ /* 0x000fe20008400000 */
        /* <DEDUP_REMOVED lines=20> */
[----:B------:R-:W-:Y:S01]  /*1dae0*/  FMUL R208, R208, UR22 ;  /* 0x00000016d0d07c20 */ /* 0x000fe20008400000 */
        /* <DEDUP_REMOVED lines=96> */
[----:B--2---:R-:W-:Y:S01]  /*1e0f0*/  FMUL R4, R35, UR22 ;  /* 0x0000001623047c20 */ /* 0x004fe20008400000 */
[----:B------:R-:W-:Y:S01]  /*1e100*/  FMUL R236, R236, UR22 ;  /* 0x00000016ecec7c20 */ /* 0x000fe20008400000 */
[----:B------:R1:W-:Y:S01]  /*1e110*/  @!P5 STG.E.U8 desc[UR20][R24.64+0x90], R7 ;  /* 0x000090071800d986 */ /* 0x0003e2000c101114 */
[----:B------:R-:W-:Y:S01]  /*1e120*/  ISETP.LT.OR P5, PT, R0, 0x99, !P2 ;  /* 0x000000990000780c */ /* 0x000fe200057a1670 */
[----:B------:R-:W-:Y:S01]  /*1e130*/  FMUL R237, R237, UR22 ;  /* 0x00000016eded7c20 */ /* 0x000fe20008400000 */
[----:B------:R-:W-:Y:S01]  /*1e140*/  F2FP.SATFINITE.E4M3.F32.PACK_AB_MERGE_C R233, RZ, R233, RZ ;  /* 0x000000e9ffe9723e */ /* 0x000fe200048070ff */
[----:B------:R-:W-:Y:S01]  /*1e150*/  @!P6 STG.E.U8 desc[UR20][R24.64+0x91], R207 ;  /* 0x000091cf1800e986 */ /* 0x000fe2000c101114 */
[----:B0-----:R-:W-:-:S02]  /*1e160*/  F2FP.SATFINITE.E4M3.F32.PACK_AB_MERGE_C R5, RZ, R208, RZ ;  /* 0x000000d0ff05723e */ /* 0x001fc400048070ff */
[----:B------:R-:W-:Y:S01]  /*1e170*/  ISETP.LT.OR P6, PT, R0, 0x9a, !P2 ;  /* 0x0000009a0000780c */ /* 0x000fe200057c1670 */
[----:B------:R-:W2:Y:S01]  /*1e180*/  LDL.LU R36, [R1+0x21c] ;  /* 0x00021c0001247983 */ /* 0x000ea20000300800 */
[----:B------:R-:W-:-:S03]  /*1e190*/  F2FP.SATFINITE.E4M3.F32.PACK_AB_MERGE_C R235, RZ, R235, RZ ;  /* 0x000000ebffeb723e */ /* 0x000fc600048070ff */
[----:B------:R0:W-:Y:S01]  /*1e1a0*/  @!P0 STG.E.U8 desc[UR20][R2.64+0x98], R5 ;  /* 0x0000980502008986 */ /* 0x0001e2000c101114 */
[C---:B------:R-:W-:Y:S02]  /*1e1b0*/  ISETP.LT.OR P0, PT, R0.reuse, 0xa1, !P3 ;  /* 0x000000a10000780c */ /* 0x040fe40005f01670 */
[----:B-1----:R-:W-:Y:S01]  /*1e1c0*/  F2FP.SATFINITE.E4M3.F32.PACK_AB_MERGE_C R7, RZ, R210, RZ ;  /* 0x000000d2ff07723e */ /* 0x002fe200048070ff */
[----:B------:R-:W-:Y:S01]  /*1e1d0*/  @!P1 STG.E.U8 desc[UR20][R2.64+0x99], R209 ;  /* 0x000099d102009986 */ /* 0x000fe2000c101114 */
[----:B------:R-:W-:-:S03]  /*1e1e0*/  ISETP.LT.OR P1, PT, R0, 0xa2, !P3 ;  /* 0x000000a20000780c */ /* 0x000fc60005f21670 */
[----:B------:R1:W-:Y:S01]  /*1e1f0*/  @!P5 STG.E.U8 desc[UR20][R24.64+0x98], R7 ;  /* 0x000098071800d986 */ /* 0x0003e2000c101114 */
[C---:B------:R-:W-:Y:S02]  /*1e200*/  ISETP.LT.OR P5, PT, R0.reuse, 0xa1, !P2 ;  /* 0x000000a10000780c */ /* 0x040fe400057a1670 */
[----:B0-----:R-:W-:Y:S01]  /*1e210*/  F2FP.SATFINITE.E4M3.F32.PACK_AB_MERGE_C R5, RZ, R212, RZ ;  /* 0x000000d4ff05723e */ /* 0x001fe200048070ff */
[----:B------:R-:W-:Y:S01]  /*1e220*/  @!P6 STG.E.U8 desc[UR20][R24.64+0x99], R211 ;  /* 0x000099d31800e986 */ /* 0x000fe2000c101114 */
[----:B------:R-:W-:-:S03]  /*1e230*/  ISETP.LT.OR P6, PT, R0, 0xa2, !P2 ;  /* 0x000000a20000780c */ /* 0x000fc600057c1670 */
        /* <DEDUP_REMOVED lines=51> */
[----:B------:R-:W-:Y:S02]  /*1e570*/  ISETP.LT.OR P0, PT, R0, 0xd1, !P3 ;  /* 0x000000d10000780c */ /* 0x000fe40005f01670 */
[----:B-1----:R-:W-:Y:S01]  /*1e580*/  F2FP.SATFINITE.E4M3.F32.PACK_AB_MERGE_C R7, RZ, R234, RZ ;  /* 0x000000eaff07723e */ /* 0x002fe200048070ff */
[----:B------:R-:W2:Y:S01]  /*1e590*/  LDL.LU R35, [R1+0x220] ;  /* 0x0002200001237983 */ /* 0x000ea20000300800 */
[----:B------:R-:W-:Y:S01]  /*1e5a0*/  F2FP.SATFINITE.E4M3.F32.PACK_AB_MERGE_C R9, RZ, R236, RZ ;  /* 0x000000ecff09723e */ /* 0x000fe200048070ff */
[----:B----4-:R-:W-:Y:S01]  /*1e5b0*/  FMUL R6, R33, UR22 ;  /* 0x0000001621067c20 */ /* 0x010fe20008400000 */
[----:B------:R-:W-:Y:S01]  /*1e5c0*/  F2FP.SATFINITE.E4M3.F32.PACK_AB_MERGE_C R11, RZ, R4, RZ ;  /* 0x00000004ff0b723e */ /* 0x000fe200048070ff */
[----:B------:R-:W-:Y:S01]  /*1e5d0*/  @!P1 STG.E.U8 desc[UR20][R2.64+0xc9], R233 ;  /* 0x0000c9e902009986 */ /* 0x000fe2000c101114 */
[----:B0-----:R-:W-:Y:S01]  /*1e5e0*/  FMUL R5, R34, UR22 ;  /* 0x0000001622057c20 */ /* 0x001fe20008400000 */
[----:B-----5:R-:W-:-:S02]  /*1e5f0*/  FMUL R4, R38, UR22 ;  /* 0x0000001626047c20 */ /* 0x020fc40008400000 */
[----:B------:R-:W4:Y:S01]  /*1e600*/  LDL.LU R34, [R1+0x224] ;  /* 0x0002240001227983 */ /* 0x000f220000300800 */
[----:B------:R-:W-:-:S03]  /*1e610*/  ISETP.LT.OR P1, PT, R0, 0xd2, !P3 ;  /* 0x000000d20000780c */ /* 0x000fc60005f21670 */
[----:B------:R-:W5:Y:S04]  /*1e620*/  LDL.LU R33, [R1+0x228] ;  /* 0x0002280001217983 */ /* 0x000f680000300800 */
[----:B------:R3:W-:Y:S01]  /*1e630*/  @!P5 STG.E.U8 desc[UR20][R24.64+0xc8], R7 ;  /* 0x0000c8071800d986 */ /* 0x0007e2000c101114 */
[----:B------:R-:W-:-:S03]  /*1e640*/  ISETP.LT.OR P5, PT, R0, 0xd1, !P2 ;  /* 0x000000d10000780c */ /* 0x000fc600057a1670 */
[----:B------:R-:W-:Y:S01]  /*1e650*/  @!P6 STG.E.U8 desc[UR20][R24.64+0xc9], R235 ;  /* 0x0000c9eb1800e986 */ /* 0x000fe2000c101114 */
[----:B------:R-:W-:-:S03]  /*1e660*/  ISETP.LT.OR P6, PT, R0, 0xd2, !P2 ;  /* 0x000000d20000780c */ /* 0x000fc600057c1670 */
[----:B------:R0:W-:Y:S01]  /*1e670*/  @!P0 STG.E.U8 desc[UR20][R2.64+0xd0], R9 ;  /* 0x0000d00902008986 */ /* 0x0001e2000c101114 */
[----:B---3--:R-:W-:-:S03]  /*1e680*/  FMUL R7, R31, UR22 ;  /* 0x000000161f077c20 */ /* 0x008fc60008400000 */
[----:B------:R-:W3:Y:S04]  /*1e690*/  LDL.LU R31, [R1+0x22c] ;  /* 0x00022c00011f7983 */ /* 0x000ee80000300800 */
[----:B------:R-:W3:Y:S01]  /*1e6a0*/  LDL.LU R38, [R1+0x230] ;  /* 0x0002300001267983 */ /* 0x000ee20000300800 */
[----:B0-----:R-:W-:Y:S01]  /*1e6b0*/  F2FP.SATFINITE.E4M3.F32.PACK_AB_MERGE_C R9, RZ, R4, RZ ;  /* 0x00000004ff09723e */ /* 0x001fe200048070ff */
[----:B------:R-:W-:Y:S02]  /*1e6c0*/  FMUL R4, R30, UR22 ;  /* 0x000000161e047c20 */ /* 0x000fe40008400000 */
[----:B------:R-:W3:Y:S01]  /*1e6d0*/  LDL.LU R30, [R1+0x234] ;  /* 0x00023400011e7983 */ /* 0x000ee20000300800 */
[----:B------:R-:W-:Y:S02]  /*1e6e0*/  F2FP.SATFINITE.E4M3.F32.PACK_AB_MERGE_C R237, RZ, R237, RZ ;  /* 0x000000edffed723e */ /* 0x000fe400048070ff */
[----:B------:R-:W-:Y:S01]  /*1e6f0*/  F2FP.SATFINITE.E4M3.F32.PACK_AB_MERGE_C R13, RZ, R5, RZ ;  /* 0x00000005ff0d723e */ /* 0x000fe200048070ff */
[----:B------:R-:W-:Y:S01]  /*1e700*/  FMUL R5, R37, UR22 ;  /* 0x0000001625057c20 */ /* 0x000fe20008400000 */
[----:B------:R-:W-:Y:S01]  /*1e710*/  ISETP.LT.OR P0, PT, R0, 0xd9, !P3 ;  /* 0x000000d90000780c */ /* 0x000fe20005f01670 */
[----:B------:R-:W3:Y:S01]  /*1e720*/  LDL.LU R37, [R1+0x238] ;  /* 0x0002380001257983 */ /* 0x000ee20000300800 */
[----:B------:R-:W-:-:S03]  /*1e730*/  F2FP.SATFINITE.E4M3.F32.PACK_AB_MERGE_C R15, RZ, R6, RZ ;  /* 0x00000006ff0f723e */ /* 0x000fc600048070ff */
[----:B------:R-:W-:Y:S01]  /*1e740*/  @!P1 STG.E.U8 desc[UR20][R2.64+0xd1], R237 ;  /* 0x0000d1ed02009986 */ /* 0x000fe2000c101114 */
[----:B------:R-:W-:-:S03]  /*1e750*/  ISETP.LT.OR P1, PT, R0, 0xda, !P3 ;  /* 0x000000da0000780c */ /* 0x000fc60005f21670 */
[----:B------:R0:W-:Y:S01]  /*1e760*/  @!P5 STG.E.U8 desc[UR20][R24.64+0xd0], R11 ;  /* 0x0000d00b1800d986 */ /* 0x0001e2000c101114 */
[----:B------:R-:W-:-:S03]  /*1e770*/  ISETP.LT.OR P5, PT, R0, 0xd9, !P2 ;  /* 0x000000d90000780c */ /* 0x000fc600057a1670 */
[----:B------:R1:W-:Y:S01]  /*1e780*/  @!P6 STG.E.U8 desc[UR20][R24.64+0xd1], R13 ;  /* 0x0000d10d1800e986 */ /* 0x0003e2000c101114 */
[----:B0-----:R-:W-:Y:S02]  /*1e790*/  F2FP.SATFINITE.E4M3.F32.PACK_AB_MERGE_C R11, RZ, R5, RZ ;  /* 0x00000005ff0b723e */ /* 0x001fe400048070ff */
[----:B-1----:R-:W-:Y:S01]  /*1e7a0*/  F2FP.SATFINITE.E4M3.F32.PACK_AB_MERGE_C R13, RZ, R7, RZ ;  /* 0x00000007ff0d723e */ /* 0x002fe200048070ff */
[----:B------:R0:W-:Y:S04]  /*1e7b0*/  @!P0 STG.E.U8 desc[UR20][R2.64+0xd8], R9 ;  /* 0x0000d80902008986 */ /* 0x0001e8000c101114 */
[----:B------:R1:W-:Y:S01]  /*1e7c0*/  @!P1 STG.E.U8 desc[UR20][R2.64+0xd9], R11 ;  /* 0x0000d90b02009986 */ /* 0x0003e2000c101114 */
[----:B0-----:R-:W-:-:S03]  /*1e7d0*/  F2FP.SATFINITE.E4M3.F32.PACK_AB_MERGE_C R9, RZ, R4, RZ ;  /* 0x00000004ff09723e */ /* 0x001fc600048070ff */
[----:B------:R0:W-:Y:S01]  /*1e7e0*/  @!P5 STG.E.U8 desc[UR20][R24.64+0xd8], R15 ;  /* 0x0000d80f1800d986 */ /* 0x0001e2000c101114 */
[----:B--2---:R-:W-:-:S03]  /*1e7f0*/  FMUL R5, R36, UR22 ;  /* 0x0000001624057c20 */ /* 0x004fc60008400000 */
[----:B------:R-:W2:Y:S02]  /*1e800*/  LDL.LU R36, [R1+0x23c] ;  /* 0x00023c0001247983 */ /* 0x000ea40000300800 */
[----:B-1----:R-:W-:Y:S01]  /*1e810*/  F2FP.SATFINITE.E4M3.F32.PACK_AB_MERGE_C R11, RZ, R5, RZ ;  /* 0x00000005ff0b723e */ /* 0x002fe200048070ff */
[----:B------:R-:W-:Y:S02]  /*1e820*/  FMUL R6, R35, UR22 ;  /* 0x0000001623067c20 */ /* 0x000fe40008400000 */
[----:B------:R-:W2:Y:S01]  /*1e830*/  LDL.LU R35, [R1+0x240] ;  /* 0x0002400001237983 */ /* 0x000ea20000300800 */
[----:B----4-:R-:W-:-:S03]  /*1e840*/  FMUL R7, R34, UR22 ;  /* 0x0000001622077c20 */ /* 0x010fc60008400000 */
[----:B------:R-:W4:Y:S01]  /*1e850*/  LDL.LU R34, [R1+0x244] ;  /* 0x0002440001227983 */ /* 0x000f220000300800 */
[----:B-----5:R-:W-:-:S03]  /*1e860*/  FMUL R4, R33, UR22 ;  /* 0x0000001621047c20 */ /* 0x020fc60008400000 */
[----:B------:R-:W5:Y:S01]  /*1e870*/  LDL.LU R33, [R1+0x248] ;  /* 0x0002480001217983 */ /* 0x000f620000300800 */
[----:B0-----:R-:W-:Y:S01]  /*1e880*/  F2FP.SATFINITE.E4M3.F32.PACK_AB_MERGE_C R15, RZ, R6, RZ ;  /* 0x00000006ff0f723e */ /* 0x001fe200048070ff */
[----:B---3--:R-:W-:Y:S02]  /*1e890*/  FMUL R5, R31, UR22 ;  /* 0x000000161f057c20 */ /* 0x008fe40008400000 */
[----:B------:R-:W3:Y:S01]  /*1e8a0*/  LDL.LU R31, [R1+0x24c] ;  /* 0x00024c00011f7983 */ /* 0x000ee20000300800 */
[----:B------:R-:W-:-:S03]  /*1e8b0*/  FMUL R6, R30, UR22 ;  /* 0x000000161e067c20 */ /* 0x000fc60008400000 */
[----:B------:R-:W3:Y:S01]  /*1e8c0*/  LDL.LU R30, [R1+0x250] ;  /* 0x00025000011e7983 */ /* 0x000ee20000300800 */
[C---:B------:R-:W-:Y:S02]  /*1e8d0*/  ISETP.LT.OR P6, PT, R0.reuse, 0xda, !P2 ;  /* 0x000000da0000780c */ /* 0x040fe400057c1670 */
[C---:B------:R-:W-:Y:S02]  /*1e8e0*/  ISETP.LT.OR P5, PT, R0.reuse, 0xe1, !P3 ;  /* 0x000000e10000780c */ /* 0x040fe40005fa1670 */
[C---:B------:R-:W-:Y:S02]  /*1e8f0*/  ISETP.LT.OR P0, PT, R0.reuse, 0xe1, !P2 ;  /* 0x000000e10000780c */ /* 0x040fe40005701670 */
[----:B------:R-:W-:-:S07]  /*1e900*/  ISETP.LT.OR P1, PT, R0, 0xe2, !P2 ;  /* 0x000000e20000780c */ /* 0x000fce0005721670 */
[----:B------:R0:W-:Y:S01]  /*1e910*/  @!P6 STG.E.U8 desc[UR20][R24.64+0xd9], R13 ;  /* 0x0000d90d1800e986 */ /* 0x0001e2000c101114 */
[C---:B------:R-:W-:Y:S02]  /*1e920*/  ISETP.LT.OR P6, PT, R0.reuse, 0xe2, !P3 ;  /* 0x000000e20000780c */ /* 0x040fe40005fc1670 */
[----:B------:R-:W-:Y:S01]  /*1e930*/  F2FP.SATFINITE.E4M3.F32.PACK_AB_MERGE_C R7, RZ, R7, RZ ;  /* 0x00000007ff07723e */ /* 0x000fe200048070ff */
[----:B------:R1:W-:Y:S01]  /*1e940*/  @!P5 STG.E.U8 desc[UR20][R2.64+0xe0], R9 ;  /* 0x0000e0090200d986 */ /* 0x0003e2000c101114 */
[----:B------:R-:W-:Y:S02]  /*1e950*/  ISETP.LT.OR P5, PT, R0, 0xea, !P2 ;  /* 0x000000ea0000780c */ /* 0x000fe400057a1670 */
[----:B0-----:R-:W-:Y:S01]  /*1e960*/  F2FP.SATFINITE.E4M3.F32.PACK_AB_MERGE_C R13, RZ, R4, RZ ;  /* 0x00000004ff0d723e */ /* 0x001fe200048070ff */
[----:B------:R-:W-:-:S06]  /*1e970*/  FMUL R4, R38, UR22 ;  /* 0x0000001626047c20 */ /* 0x000fcc0008400000 */
[----:B------:R-:W-:Y:S01]  /*1e980*/  @!P6 STG.E.U8 desc[UR20][R2.64+0xe1], R11 ;  /* 0x0000e10b0200e986 */ /* 0x000fe2000c101114 */
[----:B------:R-:W-:-:S03]  /*1e990*/  ISETP.LT.OR P6, PT, R0, 0xe9, !P3 ;  /* 0x000000e90000780c */ /* 0x000fc60005fc1670 */
[----:B------:R-:W-:Y:S01]  /*1e9a0*/  @!P0 STG.E.U8 desc[UR20][R24.64+0xe0], R15 ;  /* 0x0000e00f18008986 */ /* 0x000fe2000c101114 */
[----:B------:R-:W-:-:S03]  /*1e9b0*/  ISETP.LT.OR P0, PT, R0, 0xea, !P3 ;  /* 0x000000ea0000780c */ /* 0x000fc60005f01670 */
[----:B------:R0:W-:Y:S04]  /*1e9c0*/  @!P1 STG.E.U8 desc[UR20][R24.64+0xe1], R7 ;  /* 0x0000e10718009986 */ /* 0x0001e8000c101114 */
[----:B------:R-:W3:Y:S01]  /*1e9d0*/  LDL.LU R38, [R1+0x254] ;  /* 0x0002540001267983 */ /* 0x000ee20000300800 */
[----:B-1----:R-:W-:Y:S02]  /*1e9e0*/  F2FP.SATFINITE.E4M3.F32.PACK_AB_MERGE_C R9, RZ, R5, RZ ;  /* 0x00000005ff09723e */ /* 0x002fe400048070ff */
[----:B0-----:R-:W-:Y:S01]  /*1e9f0*/  F2FP.SATFINITE.E4M3.F32.PACK_AB_MERGE_C R7, RZ, R4, RZ ;  /* 0x00000004ff07723e */ /* 0x001fe200048070ff */
[----:B------:R-:W-:Y:S02]  /*1ea00*/  FMUL R4, R37, UR22 ;  /* 0x0000001625047c20 */ /* 0x000fe40008400000 */
[----:B------:R-:W3:Y:S01]  /*1ea10*/  LDL.LU R37, [R1+0x258] ;  /* 0x0002580001257983 */ /* 0x000ee20000300800 */
[----:B------:R-:W-:-:S02]  /*1ea20*/  F2FP.SATFINITE.E4M3.F32.PACK_AB_MERGE_C R11, RZ, R6, RZ ;  /* 0x00000006ff0b723e */ /* 0x000fc400048070ff */
[----:B------:R-:W-:Y:S01]  /*1ea30*/  F2FP.SATFINITE.E4M3.F32.PACK_AB_MERGE_C R15, RZ, R4, RZ ;  /* 0x00000004ff0f723e */ /* 0x000fe200048070ff */
[----:B------:R-:W-:Y:S04]  /*1ea40*/  @!P6 STG.E.U8 desc[UR20][R2.64+0xe8], R13 ;  /* 0x0000e80d0200e986 */ /* 0x000fe8000c101114 */
[----:B------:R0:W-:Y:S04]  /*1ea50*/  @!P0 STG.E.U8 desc[UR20][R2.64+0xe9], R9 ;  /* 0x0000e90902008986 */ /* 0x0001e8000c101114 */
[----:B------:R1:W-:Y:S01]  /*1ea60*/  @!P5 STG.E.U8 desc[UR20][R24.64+0xe9], R11 ;  /* 0x0000e90b1800d986 */ /* 0x0003e2000c101114 */
[----:B--2---:R-:W-:-:S03]  /*1ea70*/  FMUL R5, R36, UR22 ;  /* 0x0000001624057c20 */ /* 0x004fc60008400000 */
[----:B------:R-:W2:Y:S02]  /*1ea80*/  LDL.LU R36, [R1+0x25c] ;  /* 0x00025c0001247983 */ /* 0x000ea40000300800 */
[----:B0-----:R-:W-:Y:S01]  /*1ea90*/  F2FP.SATFINITE.E4M3.F32.PACK_AB_MERGE_C R9, RZ, R5, RZ ;  /* 0x00000005ff09723e */ /* 0x001fe200048070ff */
[----:B------:R-:W-:Y:S02]  /*1eaa0*/  FMUL R6, R35, UR22 ;  /* 0x0000001623067c20 */ /* 0x000fe40008400000 */
[----:B------:R-:W2:Y:S01]  /*1eab0*/  LDL.LU R35, [R1+0x260] ;  /* 0x0002600001237983 */ /* 0x000ea20000300800 */
[----:B----4-:R-:W-:-:S03]  /*1eac0*/  FMUL R4, R34, UR22 ;  /* 0x0000001622047c20 */ /* 0x010fc60008400000 */
[----:B------:R-:W4:Y:S02]  /*1ead0*/  LDL.LU R34, [R1+0x264] ;  /* 0x0002640001227983 */ /* 0x000f240000300800 */
[----:B-1----:R-:W-:Y:S01]  /*1eae0*/  F2FP.SATFINITE.E4M3.F32.PACK_AB_MERGE_C R11, RZ, R4, RZ ;  /* 0x00000004ff0b723e */ /* 0x002fe200048070ff */
[----:B-----5:R-:W-:Y:S02]  /*1eaf0*/  FMUL R4, R33, UR22 ;  /* 0x0000001621047c20 */ /* 0x020fe40008400000 */
[----:B------:R-:W5:Y:S03]  /*1eb00*/  LDL.LU R33, [R1+0x268] ;  /* 0x0002680001217983 */ /* 0x000f660000300800 */
[----:B------:R-:W-:Y:S01]  /*1eb10*/  F2FP.SATFINITE.E4M3.F32.PACK_AB_MERGE_C R13, RZ, R4, RZ ;  /* 0x00000004ff0d723e */ /* 0x000fe200048070ff */
        /* <DEDUP_REMOVED lines=9> */
[----:B------:R-:W-:-:S03]  /*1ebb0*/  ISETP.LT.OR P1, PT, R0, 0xf1, !P2 ;  /* 0x000000f10000780c */ /* 0x000fc60005721670 */
[----:B------:R1:W-:Y:S01]  /*1ebc0*/  @!P6 STG.E.U8 desc[UR20][R2.64+0xf0], R15 ;  /* 0x0000f00f0200e986 */ /* 0x0003e2000c101114 */
[C---:B------:R-:W-:Y:S02]  /*1ebd0*/  ISETP.LT.OR P6, PT, R0.reuse, 0xf9, !P3 ;  /* 0x000000f90000780c */ /* 0x040fe40005fc1670 */
[----:B------:R-:W-:Y:S01]  /*1ebe0*/  ISETP.LT.OR P3, PT, R0, 0xfa, !P3 ;  /* 0x000000fa0000780c */ /* 0x000fe20005f61670 */
[----:B------:R1:W-:Y:S01]  /*1ebf0*/  @!P0 STG.E.U8 desc[UR20][R2.64+0xf1], R9 ;  /* 0x0000f10902008986 */ /* 0x0003e2000c101114 */
[----:B0-----:R-:W-:Y:S02]  /*1ec00*/  F2FP.SATFINITE.E4M3.F32.PACK_AB_MERGE_C R7, RZ, R6, RZ ;  /* 0x00000006ff07723e */ /* 0x001fe400048070ff */
[----:B-1----:R-:W-:Y:S02]  /*1ec10*/  F2FP.SATFINITE.E4M3.F32.PACK_AB_MERGE_C R15, RZ, R5, RZ ;  /* 0x00000005ff0f723e */ /* 0x002fe400048070ff */
[----:B------:R-:W-:Y:S01]  /*1ec20*/  F2FP.SATFINITE.E4M3.F32.PACK_AB_MERGE_C R9, RZ, R4, RZ ;  /* 0x00000004ff09723e */ /* 0x000fe200048070ff */
[----:B------:R-:W-:-:S02]  /*1ec30*/  FMUL R4, R38, UR22 ;  /* 0x0000001626047c20 */ /* 0x000fc40008400000 */
[----:B------:R-:W3:Y:S04]  /*1ec40*/  LDL.LU R38, [R1+0x274] ;  /* 0x0002740001267983 */ /* 0x000ee80000300800 */
[----:B------:R0:W-:Y:S01]  /*1ec50*/  @!P5 STG.E.U8 desc[UR20][R24.64+0xf1], R11 ;  /* 0x0000f10b1800d986 */ /* 0x0001e2000c101114 */
[----:B------:R-:W-:Y:S01]  /*1ec60*/  ISETP.LT.OR P5, PT, R0, 0xf9, !P2 ;  /* 0x000000f90000780c */ /* 0x000fe200057a1670 */
[----:B------:R-:W-:Y:S02]  /*1ec70*/  FMUL R5, R37, UR22 ;  /* 0x0000001625057c20 */ /* 0x000fe40008400000 */
[----:B------:R-:W3:Y:S04]  /*1ec80*/  LDL.LU R37, [R1+0x278] ;  /* 0x0002780001257983 */ /* 0x000ee80000300800 */
[----:B------:R1:W-:Y:S04]  /*1ec90*/  @!P1 STG.E.U8 desc[UR20][R24.64+0xf0], R7 ;  /* 0x0000f00718009986 */ /* 0x0003e8000c101114 */
[----:B------:R-:W-:Y:S04]  /*1eca0*/  @!P6 STG.E.U8 desc[UR20][R2.64+0xf8], R13 ;  /* 0x0000f80d0200e986 */ /* 0x000fe8000c101114 */
[----:B------:R4:W-:Y:S01]  /*1ecb0*/  @!P3 STG.E.U8 desc[UR20][R2.64+0xf9], R15 ;  /* 0x0000f90f0200b986 */ /* 0x0009e2000c101114 */
[----:B0-----:R-:W-:-:S03]  /*1ecc0*/  F2FP.SATFINITE.E4M3.F32.PACK_AB_MERGE_C R11, RZ, R4, RZ ;  /* 0x00000004ff0b723e */ /* 0x001fc600048070ff */
[----:B------:R0:W-:Y:S01]  /*1ecd0*/  @!P5 STG.E.U8 desc[UR20][R24.64+0xf8], R9 ;  /* 0x0000f8091800d986 */ /* 0x0001e2000c101114 */
[----:B--2---:R-:W-:-:S03]  /*1ece0*/  FMUL R6, R36, UR22 ;  /* 0x0000001624067c20 */ /* 0x004fc60008400000 */
[----:B------:R-:W2:Y:S01]  /*1ecf0*/  LDL.LU R36, [R1+0x27c] ;  /* 0x00027c0001247983 */ /* 0x000ea20000300800 */
[----:B-1----:R-:W-:-:S03]  /*1ed00*/  FMUL R7, R35, UR22 ;  /* 0x0000001623077c20 */ /* 0x002fc60008400000 */
        /* <DEDUP_REMOVED lines=10> */
[----:B------:R-:W-:Y:S02]  /*1edb0*/  ISETP.GE.AND P1, PT, R32, 0x81, PT ;  /* 0x000000812000780c */ /* 0x000fe40003f26270 */
[C---:B------:R-:W-:Y:S02]  /*1edc0*/  ISETP.LT.OR P2, PT, R0.reuse, 0xfa, !P2 ;  /* 0x000000fa0000780c */ /* 0x040fe40005741670 */
[C---:B------:R-:W-:Y:S02]  /*1edd0*/  ISETP.LT.OR P6, PT, R0.reuse, 0x1, !P1 ;  /* 0x000000010000780c */ /* 0x040fe40004fc1670 */
[----:B------:R-:W-:Y:S02]  /*1ede0*/  ISETP.LT.OR P3, PT, R0, 0x2, !P1 ;  /* 0x000000020000780c */ /* 0x000fe40004f61670 */
[----:B------:R-:W-:Y:S02]  /*1edf0*/  F2FP.SATFINITE.E4M3.F32.PACK_AB_MERGE_C R5, RZ, R5, RZ ;  /* 0x00000005ff05723e */ /* 0x000fe400048070ff */
[----:B------:R-:W-:-:S05]  /*1ee00*/  ISETP.GE.AND P0, PT, R32, 0x89, PT ;  /* 0x000000892000780c */ /* 0x000fca0003f06270 */
[----:B------:R-:W-:Y:S01]  /*1ee10*/  @!P2 STG.E.U8 desc[UR20][R24.64+0xf9], R11 ;  /* 0x0000f90b1800a986 */ /* 0x000fe2000c101114 */
[----:B------:R-:W-:-:S03]  /*1ee20*/  F2FP.SATFINITE.E4M3.F32.PACK_AB_MERGE_C R13, RZ, R6, RZ ;  /* 0x00000006ff0d723e */ /* 0x000fc600048070ff */
[----:B------:R0:W-:Y:S01]  /*1ee30*/  @!P6 STG.E.U8 desc[UR20][R28.64], R5 ;  /* 0x000000051c00e986 */ /* 0x0001e2000c101114 */
[C---:B------:R-:W-:Y:S02]  /*1ee40*/  ISETP.LT.OR P6, PT, R0.reuse, 0x2, !P0 ;  /* 0x000000020000780c */ /* 0x040fe400047c1670 */
[C---:B------:R-:W-:Y:S01]  /*1ee50*/  ISETP.LT.OR P5, PT, R0.reuse, 0x1, !P0 ;  /* 0x000000010000780c */ /* 0x040fe200047a1670 */
[----:B------:R1:W-:Y:S01]  /*1ee60*/  @!P3 STG.E.U8 desc[UR20][R28.64+0x1], R13 ;  /* 0x0000010d1c00b986 */ /* 0x0003e2000c101114 */
[----:B------:R-:W-:Y:S02]  /*1ee70*/  ISETP.LT.OR P2, PT, R0, 0xa, !P1 ;  /* 0x0000000a0000780c */ /* 0x000fe40004f41670 */
[----:B0-----:R-:W-:Y:S02]  /*1ee80*/  F2FP.SATFINITE.E4M3.F32.PACK_AB_MERGE_C R5, RZ, R3, RZ ;  /* 0x00000003ff05723e */ /* 0x001fe400048070ff */
[----:B-1----:R-:W-:Y:S01]  /*1ee90*/  F2FP.SATFINITE.E4M3.F32.PACK_AB_MERGE_C R13, RZ, R2, RZ ;  /* 0x00000002ff0d723e */ /* 0x002fe200048070ff */
[----:B------:R-:W-:-:S02]  /*1eea0*/  FMUL R3, R38, UR22 ;  /* 0x0000001626037c20 */ /* 0x000fc40008400000 */
[----:B------:R-:W3:Y:S01]  /*1eeb0*/  LDL.LU R38, [R1+0x294] ;  /* 0x0002940001267983 */ /* 0x000ee20000300800 */
[----:B------:R-:W-:Y:S02]  /*1eec0*/  F2FP.SATFINITE.E4M3.F32.PACK_AB_MERGE_C R11, RZ, R4, RZ ;  /* 0x00000004ff0b723e */ /* 0x000fe400048070ff */
[----:B------:R-:W-:Y:S01]  /*1eed0*/  ISETP.LT.OR P3, PT, R0, 0x9, !P1 ;  /* 0x000000090000780c */ /* 0x000fe20004f61670 */
[----:B------:R0:W-:Y:S01]  /*1eee0*/  @!P6 STG.E.U8 desc[UR20][R26.64+0x1], R9 ;  /* 0x000001091a00e986 */ /* 0x0001e2000c101114 */
[----:B------:R-:W-:-:S03]  /*1eef0*/  FMUL R2, R37, UR22 ;  /* 0x0000001625027c20 */ /* 0x000fc60008400000 */
[----:B------:R-:W3:Y:S01]  /*1ef00*/  LDL.LU R37, [R1+0x298] ;  /* 0x0002980001257983 */ /* 0x000ee20000300800 */
[----:B------:R-:W-:Y:S02]  /*1ef10*/  F2FP.SATFINITE.E4M3.F32.PACK_AB_MERGE_C R7, RZ, R7, RZ ;  /* 0x00000007ff07723e */ /* 0x000fe400048070ff */
[----:B0-----:R-:W-:-:S03]  /*1ef20*/  F2FP.SATFINITE.E4M3.F32.PACK_AB_MERGE_C R9, RZ, R2, RZ ;  /* 0x00000002ff09723e */ /* 0x001fc600048070ff */
        /* <DEDUP_REMOVED lines=8> */
[----:B------:R-:W2:Y:S03]  /*1efb0*/  LDL.LU R35, [R1+0x2a0] ;  /* 0x0002a00001237983 */ /* 0x000ea60000300800 */
[----:B------:R-:W-:Y:S01]  /*1efc0*/  F2FP.SATFINITE.E4M3.F32.PACK_AB_MERGE_C R15, RZ, R2, RZ ;  /* 0x00000002ff0f723e */ /* 0x000fe200048070ff */
[----:B----4-:R-:W-:Y:S02]  /*1efd0*/  FMUL R2, R34, UR22 ;  /* 0x0000001622027c20 */ /* 0x010fe40008400000 */
[----:B------:R-:W4:Y:S01]  /*1efe0*/  LDL.LU R34, [R1+0x2a4] ;  /* 0x0002a40001227983 */ /* 0x000f220000300800 */
[----:B-----5:R-:W-:-:S03]  /*1eff0*/  FMUL R3, R33, UR22 ;  /* 0x0000001621037c20 */ /* 0x020fc60008400000 */
[----:B------:R-:W5:Y:S01]  /*1f000*/  LDL.LU R33, [R1+0x2a8] ;  /* 0x0002a80001217983 */ /* 0x000f620000300800 */
[----:B---3--:R-:W-:-:S03]  /*1f010*/  FMUL R4, R31, UR22 ;  /* 0x000000161f047c20 */ /* 0x008fc60008400000 */
[----:B------:R-:W3:Y:S01]  /*1f020*/  LDL.LU R31, [R1+0x2ac] ;  /* 0x0002ac00011f7983 */ /* 0x000ee20000300800 */
[----:B0-----:R-:W-:-:S03]  /*1f030*/  FMUL R5, R30, UR22 ;  /* 0x000000161e057c20 */ /* 0x001fc60008400000 */
[----:B------:R-:W3:Y:S01]  /*1f040*/  LDL.LU R30, [R1+0x2b0] ;  /* 0x0002b000011e7983 */ /* 0x000ee20000300800 */
[C---:B------:R-:W-:Y:S02]  /*1f050*/  ISETP.LT.OR P6, PT, R0.reuse, 0xa, !P0 ;  /* 0x0000000a0000780c */ /* 0x040fe400047c1670 */
[C---:B------:R-:W-:Y:S02]  /*1f060*/  ISETP.LT.OR P5, PT, R0.reuse, 0x9, !P0 ;  /* 0x000000090000780c */ /* 0x040fe400047a1670 */
[C---:B------:R-:W-:Y:S02]  /*1f070*/  ISETP.LT.OR P3, PT, R0.reuse, 0x11, !P1 ;  /* 0x000000110000780c */ /* 0x040fe40004f61670 */
[----:B------:R-:W-:-:S07]  /*1f080*/  ISETP.LT.OR P2, PT, R0, 0x12, !P1 ;  /* 0x000000120000780c */ /* 0x000fce0004f41670 */
[----:B------:R0:W-:Y:S01]  /*1f090*/  @!P6 STG.E.U8 desc[UR20][R26.64+0x9], R7 ;  /* 0x000009071a00e986 */ /* 0x0001e2000c101114 */
[----:B------:R-:W-:-:S03]  /*1f0a0*/  ISETP.LT.OR P6, PT, R0, 0x12, !P0 ;  /* 0x000000120000780c */ /* 0x000fc600047c1670 */
[----:B------:R-:W-:Y:S01]  /*1f0b0*/  @!P5 STG.E.U8 desc[UR20][R26.64+0x8], R13 ;  /* 0x0000080d1a00d986 */ /* 0x000fe2000c101114 */
[----:B------:R-:W-:-:S03]  /*1f0c0*/  ISETP.LT.OR P5, PT, R0, 0x11, !P0 ;  /* 0x000000110000780c */ /* 0x000fc600047a1670 */
[----:B------:R1:W-:Y:S01]  /*1f0d0*/  @!P3 STG.E.U8 desc[UR20][R28.64+0x10], R9 ;  /* 0x000010091c00b986 */ /* 0x0003e2000c101114 */
[C---:B------:R-:W-:Y:S02]  /*1f0e0*/  ISETP.LT.OR P3, PT, R0.reuse, 0x19, !P1 ;  /* 0x000000190000780c */ /* 0x040fe40004f61670 */
[----:B0-----:R-:W-:Y:S01]  /*1f0f0*/  F2FP.SATFINITE.E4M3.F32.PACK_AB_MERGE_C R7, RZ, R2, RZ ;  /* 0x00000002ff07723e */ /* 0x001fe200048070ff */
[----:B------:R0:W-:Y:S01]  /*1f100*/  @!P2 STG.E.U8 desc[UR20][R28.64+0x11], R11 ;  /* 0x0000110b1c00a986 */ /* 0x0001e2000c101114 */
[----:B------:R-:W-:Y:S02]  /*1f110*/  ISETP.LT.OR P2, PT, R0, 0x1a, !P1 ;  /* 0x0000001a0000780c */ /* 0x000fe40004f41670 */
[----:B-1----:R-:W-:Y:S01]  /*1f120*/  F2FP.SATFINITE.E4M3.F32.PACK_AB_MERGE_C R9, RZ, R3, RZ ;  /* 0x00000003ff09723e */ /* 0x002fe200048070ff */
[----:B------:R-:W-:Y:S02]  /*1f130*/  FMUL R2, R38, UR22 ;  /* 0x0000001626027c20 */ /* 0x000fe40008400000 */
[----:B------:R-:W3:Y:S01]  /*1f140*/  LDL.LU R38, [R1+0x2b4] ;  /* 0x0002b40001267983 */ /* 0x000ee20000300800 */
[----:B0-----:R-:W-:-:S03]  /*1f150*/  F2FP.SATFINITE.E4M3.F32.PACK_AB_MERGE_C R11, RZ, R4, RZ ;  /* 0x00000004ff0b723e */ /* 0x001fc600048070ff */
[----:B------:R0:W-:Y:S01]  /*1f160*/  @!P6 STG.E.U8 desc[UR20][R26.64+0x11], R7 ;  /* 0x000011071a00e986 */ /* 0x0001e2000c101114 */
[----:B------:R-:W-:Y:S01]  /*1f170*/  ISETP.LT.OR P6, PT, R0, 0x1a, !P0 ;  /* 0x0000001a0000780c */ /* 0x000fe200047c1670 */
[----:B------:R-:W-:Y:S02]  /*1f180*/  FMUL R3, R37, UR22 ;  /* 0x0000001625037c20 */ /* 0x000fe40008400000 */
[----:B------:R-:W3:Y:S01]  /*1f190*/  LDL.LU R37, [R1+0x2b8] ;  /* 0x0002b80001257983 */ /* 0x000ee20000300800 */
[----:B0-----:R-:W-:-:S03]  /*1f1a0*/  F2FP.SATFINITE.E4M3.F32.PACK_AB_MERGE_C R7, RZ, R2, RZ ;  /* 0x00000002ff07723e */ /* 0x001fc600048070ff */
[----:B------:R-:W-:Y:S04]  /*1f1b0*/  @!P5 STG.E.U8 desc[UR20][R26.64+0x10], R15 ;  /* 0x0000100f1a00d986 */ /* 0x000fe8000c101114 */
        /* <DEDUP_REMOVED lines=13> */
[----:B------:R-:W5:Y:S02]  /*1f290*/  LDL.LU R33, [R1+0x2c8] ;  /* 0x0002c80001217983 */ /* 0x000f640000300800 */
        /* <DEDUP_REMOVED lines=8> */
[----:B------:R-:W-:Y:S02]  /*1f320*/  F2FP.SATFINITE.E4M3.F32.PACK_AB_MERGE_C R5, RZ, R5, RZ ;  /* 0x00000005ff05723e */ /* 0x000fe400048070ff */
[----:B------:R-:W-:-:S05]  /*1f330*/  ISETP.LT.OR P6, PT, R0, 0x22, !P0 ;  /* 0x000000220000780c */ /* 0x000fca00047c1670 */
[----:B------:R0:W-:Y:S01]  /*1f340*/  @!P5 STG.E.U8 desc[UR20][R26.64+0x18], R5 ;  /* 0x000018051a00d986 */ /* 0x0001e2000c101114 */
[----:B------:R-:W-:-:S03]  /*1f350*/  ISETP.LT.OR P5, PT, R0, 0x21, !P0 ;  /* 0x000000210000780c */ /* 0x000fc600047a1670 */
[----:B------:R-:W-:Y:S01]  /*1f360*/  @!P3 STG.E.U8 desc[UR20][R28.64+0x20], R9 ;  /* 0x000020091c00b986 */ /* 0x000fe2000c101114 */
[----:B------:R-:W-:-:S03]  /*1f370*/  ISETP.LT.OR P3, PT, R0, 0x29, !P1 ;  /* 0x000000290000780c */ /* 0x000fc60004f61670 */
[----:B------:R1:W-:Y:S01]  /*1f380*/  @!P2 STG.E.U8 desc[UR20][R28.64+0x21], R11 ;  /* 0x0000210b1c00a986 */ /* 0x0003e2000c101114 */
[----:B------:R-:W-:Y:S02]  /*1f390*/  ISETP.LT.OR P2, PT, R0, 0x2a, !P1 ;  /* 0x0000002a0000780c */ /* 0x000fe40004f41670 */
[----:B0-----:R-:W-:Y:S02]  /*1f3a0*/  F2FP.SATFINITE.E4M3.F32.PACK_AB_MERGE_C R5, RZ, R3, RZ ;  /* 0x00000003ff05723e */ /* 0x001fe400048070ff */
[----:B-1----:R-:W-:Y:S01]  /*1f3b0*/  F2FP.SATFINITE.E4M3.F32.PACK_AB_MERGE_C R11, RZ, R2, RZ ;  /* 0x00000002ff0b723e */ /* 0x002fe200048070ff */
[----:B------:R-:W-:Y:S02]  /*1f3c0*/  FMUL R2, R38, UR22 ;  /* 0x0000001626027c20 */ /* 0x000fe40008400000 */
[----:B------:R-:W3:Y:S01]  /*1f3d0*/  LDL.LU R38, [R1+0x2d4] ;  /* 0x0002d40001267983 */ /* 0x000ee20000300800 */
[----:B------:R-:W-:-:S03]  /*1f3e0*/  F2FP.SATFINITE.E4M3.F32.PACK_AB_MERGE_C R9, RZ, R4, RZ ;  /* 0x00000004ff09723e */ /* 0x000fc600048070ff */
[----:B------:R-:W-:Y:S01]  /*1f3f0*/  @!P6 STG.E.U8 desc[UR20][R26.64+0x21], R5 ;  /* 0x000021051a00e986 */ /* 0x000fe2000c101114 */
[----:B------:R-:W-:Y:S01]  /*1f400*/  ISETP.LT.OR P6, PT, R0, 0x2a, !P0 ;  /* 0x0000002a0000780c */ /* 0x000fe200047c1670 */
[----:B------:R-:W-:Y:S02]  /*1f410*/  FMUL R3, R37, UR22 ;  /* 0x0000001625037c20 */ /* 0x000fe40008400000 */
[----:B------:R-:W3:Y:S04]  /*1f420*/  LDL.LU R37, [R1+0x2d8] ;  /* 0x0002d80001257983 */ /* 0x000ee80000300800 */
[----:B------:R-:W-:Y:S04]  /*1f430*/  @!P5 STG.E.U8 desc[UR20][R26.64+0x20], R13 ;  /* 0x0000200d1a00d986 */ /* 0x000fe8000c101114 */
[----:B------:R0:W-:Y:S04]  /*1f440*/  @!P3 STG.E.U8 desc[UR20][R28.64+0x28], R7 ;  /* 0x000028071c00b986 */ /* 0x0001e8000c101114 */
[----:B------:R1:W-:Y:S01]  /*1f450*/  @!P2 STG.E.U8 desc[UR20][R28.64+0x29], R9 ;  /* 0x000029091c00a986 */ /* 0x0003e2000c101114 */
[----:B0-----:R-:W-:-:S02]  /*1f460*/  F2FP.SATFINITE.E4M3.F32.PACK_AB_MERGE_C R7, RZ, R2, RZ ;  /* 0x00000002ff07723e */ /* 0x001fc400048070ff */
[----:B-1----:R-:W-:-:S03]  /*1f470*/  F2FP.SATFINITE.E4M3.F32.PACK_AB_MERGE_C R9, RZ, R3, RZ ;  /* 0x00000003ff09723e */ /* 0x002fc600048070ff */
[----:B------:R0:W-:Y:S01]  /*1f480*/  @!P6 STG.E.U8 desc[UR20][R26.64+0x29], R7 ;  /* 0x000029071a00e986 */ /* 0x0001e2000c101114 */
[----:B--2---:R-:W-:-:S03]  /*1f490*/  FMUL R4, R36, UR22 ;  /* 0x0000001624047c20 */ /* 0x004fc60008400000 */
[----:B------:R-:W2:Y:S02]  /*1f4a0*/  LDL.LU R36, [R1+0x2dc] ;  /* 0x0002dc0001247983 */ /* 0x000ea40000300800 */
[----:B------:R-:W-:Y:S01]  /*1f4b0*/  F2FP.SATFINITE.E4M3.F32.PACK_AB_MERGE_C R13, RZ, R4, RZ ;  /* 0x00000004ff0d723e */ /* 0x000fe200048070ff */
        /* <DEDUP_REMOVED lines=15> */
[----:B------:R-:W-:Y:S01]  /*1f5b0*/  @!P5 STG.E.U8 desc[UR20][R26.64+0x28], R11 ;  /* 0x0000280b1a00d986 */ /* 0x000fe2000c101114 */
[----:B------:R-:W-:-:S03]  /*1f5c0*/  ISETP.LT.OR P5, PT, R0, 0x31, !P0 ;  /* 0x000000310000780c */ /* 0x000fc600047a1670 */
[----:B------:R0:W-:Y:S01]  /*1f5d0*/  @!P2 STG.E.U8 desc[UR20][R28.64+0x31], R13 ;  /* 0x0000310d1c00a986 */ /* 0x0001e2000c101114 */
[----:B------:R-:W-:-:S03]  /*1f5e0*/  ISETP.LT.OR P2, PT, R0, 0x3a, !P1 ;  /* 0x0000003a0000780c */ /* 0x000fc60004f41670 */
[----:B------:R1:W-:Y:S01]  /*1f5f0*/  @!P3 STG.E.U8 desc[UR20][R28.64+0x30], R9 ;  /* 0x000030091c00b986 */ /* 0x0003e2000c101114 */
[----:B------:R-:W-:Y:S02]  /*1f600*/  ISETP.LT.OR P3, PT, R0, 0x39, !P1 ;  /* 0x000000390000780c */ /* 0x000fe40004f61670 */
[----:B------:R-:W-:Y:S02]  /*1f610*/  F2FP.SATFINITE.E4M3.F32.PACK_AB_MERGE_C R5, RZ, R5, RZ ;  /* 0x00000005ff05723e */ /* 0x000fe400048070ff */
[----:B0-----:R-:W-:Y:S02]  /*1f620*/  F2FP.SATFINITE.E4M3.F32.PACK_AB_MERGE_C R13, RZ, R2, RZ ;  /* 0x00000002ff0d723e */ /* 0x001fe400048070ff */
[----:B-1----:R-:W-:Y:S01]  /*1f630*/  F2FP.SATFINITE.E4M3.F32.PACK_AB_MERGE_C R9, RZ, R3, RZ ;  /* 0x00000003ff09723e */ /* 0x002fe200048070ff */
[----:B------:R-:W-:Y:S02]  /*1f640*/  FMUL R3, R38, UR22 ;  /* 0x0000001626037c20 */ /* 0x000fe40008400000 */
[----:B------:R-:W3:Y:S01]  /*1f650*/  LDL.LU R38, [R1+0x2f4] ;  /* 0x0002f40001267983 */ /* 0x000ee20000300800 */
[----:B------:R-:W-:-:S03]  /*1f660*/  F2FP.SATFINITE.E4M3.F32.PACK_AB_MERGE_C R11, RZ, R4, RZ ;  /* 0x00000004ff0b723e */ /* 0x000fc600048070ff */
[----:B------:R0:W-:Y:S01]  /*1f670*/  @!P6 STG.E.U8 desc[UR20][R26.64+0x31], R7 ;  /* 0x000031071a00e986 */ /* 0x0001e2000c101114 */
[----:B------:R-:W-:-:S03]  /*1f680*/  FMUL R2, R37, UR22 ;  /* 0x0000001625027c20 */ /* 0x000fc60008400000 */
[----:B------:R-:W3:Y:S01]  /*1f690*/  LDL.LU R37, [R1+0x2f8] ;  /* 0x0002f80001257983 */ /* 0x000ee20000300800 */
[----:B------:R-:W-:Y:S02]  /*1f6a0*/  ISETP.LT.OR P6, PT, R0, 0x3a, !P0 ;  /* 0x0000003a0000780c */ /* 0x000fe400047c1670 */
[----:B0-----:R-:W-:Y:S01]  /*1f6b0*/  F2FP.SATFINITE.E4M3.F32.PACK_AB_MERGE_C R7, RZ, R2, RZ ;  /* 0x00000002ff07723e */ /* 0x001fe200048070ff */
[----:B------:R0:W-:Y:S04]  /*1f6c0*/  @!P5 STG.E.U8 desc[UR20][R26.64+0x30], R5 ;  /* 0x000030051a00d986 */ /* 0x0001e8000c101114 */
[----:B------:R-:W-:Y:S04]  /*1f6d0*/  @!P2 STG.E.U8 desc[UR20][R28.64+0x39], R11 ;  /* 0x0000390b1c00a986 */ /* 0x000fe8000c101114 */
[----:B------:R1:W-:Y:S01]  /*1f6e0*/  @!P3 STG.E.U8 desc[UR20][R28.64+0x38], R9 ;  /* 0x000038091c00b986 */ /* 0x0003e2000c101114 */
[----:B0-----:R-:W-:-:S05]  /*1f6f0*/  F2FP.SATFINITE.E4M3.F32.PACK_AB_MERGE_C R5, RZ, R3, RZ ;  /* 0x00000003ff05723e */ /* 0x001fca00048070ff */
        /* <DEDUP_REMOVED lines=42> */
[----:B------:R-:W-:Y:S01]  /*1f9a0*/  F2FP.SATFINITE.E4M3.F32.PACK_AB_MERGE_C R11, RZ, R4, RZ ;  /* 0x00000004ff0b723e */ /* 0x000fe200048070ff */
[----:B------:R-:W-:Y:S02]  /*1f9b0*/  FMUL R2, R35, UR22 ;  /* 0x0000001623027c20 */ /* 0x000fe40008400000 */
[----:B------:R-:W2:Y:S03]  /*1f9c0*/  LDL.LU R35, [R1+0x320] ;  /* 0x0003200001237983 */ /* 0x000ea60000300800 */
[----:B-1----:R-:W-:Y:S01]  /*1f9d0*/  F2FP.SATFINITE.E4M3.F32.PACK_AB_MERGE_C R13, RZ, R2, RZ ;  /* 0x00000002ff0d723e */ /* 0x002fe200048070ff */
        /* <DEDUP_REMOVED lines=146> */
[----:B------:R-:W-:-:S03]  /*20300*/  FMUL R3, R37, UR22 ;  /* 0x0000001625037c20 */ /* 0x000fc60008400000 */
[----:B------:R-:W3:Y:S04]  /*20310*/  LDL.LU R37, [R1+0x398] ;  /* 0x0003980001257983 */ /* 0x000ee80000300800 */
[----:B------:R-:W-:Y:S04]  /*20320*/  @!P5 STG.E.U8 desc[UR20][R26.64+0x80], R13 ;  /* 0x0000800d1a00d986 */ /* 0x000fe8000c101114 */
[----:B------:R0:W-:Y:S04]  /*20330*/  @!P3 STG.E.U8 desc[UR20][R28.64+0x88], R7 ;  /* 0x000088071c00b986 */ /* 0x0001e8000c101114 */
[----:B------:R1:W-:Y:S01]  /*20340*/  @!P2 STG.E.U8 desc[UR20][R28.64+0x89], R9 ;  /* 0x000089091c00a986 */ /* 0x0003e2000c101114 */
[----:B0-----:R-:W-:-:S02]  /*20350*/  F2FP.SATFINITE.E4M3.F32.PACK_AB_MERGE_C R7, RZ, R2, RZ ;  /* 0x00000002ff07723e */ /* 0x001fc400048070ff */
[----:B-1----:R-:W-:Y:S01]  /*20360*/  F2FP.SATFINITE.E4M3.F32.PACK_AB_MERGE_C R9, RZ, R3, RZ ;  /* 0x00000003ff09723e */ /* 0x002fe200048070ff */
[----:B--2---:R-:W-:Y:S02]  /*20370*/  FMUL R4, R36, UR22 ;  /* 0x0000001624047c20 */ /* 0x004fe40008400000 */
[----:B------:R-:W2:Y:S03]  /*20380*/  LDL.LU R36, [R1+0x39c] ;  /* 0x00039c0001247983 */ /* 0x000ea60000300800 */
[----:B------:R-:W-:Y:S01]  /*20390*/  F2FP.SATFINITE.E4M3.F32.PACK_AB_MERGE_C R13, RZ, R4, RZ ;  /* 0x00000004ff0d723e */ /* 0x000fe200048070ff */
[----:B------:R-:W-:Y:S02]  /*203a0*/  FMUL R5, R35, UR22 ;  /* 0x0000001623057c20 */ /* 0x000fe40008400000 */
[----:B------:R-:W2:Y:S01]  /*203b0*/  LDL.LU R35, [R1+0x3a0] ;  /* 0x0003a00001237983 */ /* 0x000ea20000300800 */
[----:B----4-:R-:W-:-:S03]  /*203c0*/  FMUL R2, R34, UR22 ;  /* 0x0000001622027c20 */ /* 0x010fc60008400000 */
[----:B------:R-:W4:Y:S01]  /*203d0*/  LDL.LU R34, [R1+0x3a4] ;  /* 0x0003a40001227983 */ /* 0x000f220000300800 */
[----:B-----5:R-:W-:-:S03]  /*203e0*/  FMUL R3, R33, UR22 ;  /* 0x0000001621037c20 */ /* 0x020fc60008400000 */
[----:B------:R-:W5:Y:S01]  /*203f0*/  LDL.LU R33, [R1+0x3a8] ;  /* 0x0003a80001217983 */ /* 0x000f620000300800 */
        /* <DEDUP_REMOVED lines=16> */
[----:B------:R-:W-:Y:S01]  /*20500*/  @!P2 STG.E.U8 desc[UR20][R28.64+0x91], R13 ;  /* 0x0000910d1c00a986 */ /* 0x000fe2000c101114 */
[----:B------:R-:W-:Y:S02]  /*20510*/  ISETP.LT.OR P2, PT, R0, 0x9a, !P1 ;  /* 0x0000009a0000780c */ /* 0x000fe40004f41670 */
        /* <DEDUP_REMOVED lines=82> */
[----:B------:R0:W-:Y:S01]  /*20a40*/  @!P6 STG.E.U8 desc[UR20][R26.64+0xb1], R7 ;  /* 0x0000b1071a00e986 */ /* 0x0001e2000c101114 */
[----:B------:R-:W-:-:S03]  /*20a50*/  FMUL R3, R38, UR22 ;  /* 0x0000001626037c20 */ /* 0x000fc60008400000 */
[----:B------:R-:W3:Y:S01]  /*20a60*/  LDL.LU R38, [R1+0x3f4] ;  /* 0x0003f40001267983 */ /* 0x000ee20000300800 */
[----:B------:R-:W-:Y:S02]  /*20a70*/  F2FP.SATFINITE.E4M3.F32.PACK_AB_MERGE_C R11, RZ, R4, RZ ;  /* 0x00000004ff0b723e */ /* 0x000fe400048070ff */
[----:B------:R-:W-:Y:S01]  /*20a80*/  ISETP.LT.OR P6, PT, R0, 0xba, !P0 ;  /* 0x000000ba0000780c */ /* 0x000fe200047c1670 */
[----:B------:R-:W-:Y:S02]  /*20a90*/  FMUL R2, R37, UR22 ;  /* 0x0000001625027c20 */ /* 0x000fe40008400000 */
[----:B------:R-:W3:Y:S03]  /*20aa0*/  LDL.LU R37, [R1+0x3f8] ;  /* 0x0003f80001257983 */ /* 0x000ee60000300800 */
        /* <DEDUP_REMOVED lines=31> */
[----:B-1----:R-:W-:-:S03]  /*20ca0*/  F2FP.SATFINITE.E4M3.F32.PACK_AB_MERGE_C R9, RZ, R3, RZ ;  /* 0x00000003ff09723e */ /* 0x002fc600048070ff */
[----:B------:R0:W-:Y:S01]  /*20cb0*/  @!P6 STG.E.U8 desc[UR20][R26.64+0xc1], R7 ;  /* 0x0000c1071a00e986 */ /* 0x0001e2000c101114 */
[----:B------:R-:W-:Y:S01]  /*20cc0*/  FMUL R2, R38, UR22 ;  /* 0x0000001626027c20 */ /* 0x000fe20008400000 */
[----:B------:R-:W-:Y:S02]  /*20cd0*/  ISETP.LT.OR P6, PT, R0, 0xca, !P0 ;  /* 0x000000ca0000780c */ /* 0x000fe400047c1670 */
[----:B------:R-:W3:Y:S01]  /*20ce0*/  LDL.LU R38, [R1+0x414] ;  /* 0x0004140001267983 */ /* 0x000ee20000300800 */
[----:B------:R-:W-:Y:S01]  /*20cf0*/  F2FP.SATFINITE.E4M3.F32.PACK_AB_MERGE_C R13, RZ, R4, RZ ;  /* 0x00000004ff0d723e */ /* 0x000fe200048070ff */
        /* <DEDUP_REMOVED lines=24> */
[C---:B------:R-:W-:Y:S01]  /*20e80*/  ISETP.LT.OR P3, PT, R0.reuse, 0xd1, !P1 ;  /* 0x000000d10000780c */ /* 0x040fe20004f61670 */
[----:B------:R-:W3:Y:S01]  /*20e90*/  LDL.LU R40, [R1+0x434] ;  /* 0x0004340001287983 */ /* 0x000ee20000300800 */
[C---:B------:R-:W-:Y:S02]  /*20ea0*/  ISETP.LT.OR P2, PT, R0.reuse, 0xd2, !P1 ;  /* 0x000000d20000780c */ /* 0x040fe40004f41670 */
[----:B------:R-:W-:Y:S02]  /*20eb0*/  ISETP.LT.OR P6, PT, R0, 0xd2, !P0 ;  /* 0x000000d20000780c */ /* 0x000fe400047c1670 */
[----:B------:R-:W-:-:S05]  /*20ec0*/  F2FP.SATFINITE.E4M3.F32.PACK_AB_MERGE_C R5, RZ, R5, RZ ;  /* 0x00000005ff05723e */ /* 0x000fca00048070ff */
[----:B------:R0:W-:Y:S01]  /*20ed0*/  @!P5 STG.E.U8 desc[UR20][R26.64+0xc8], R5 ;  /* 0x0000c8051a00d986 */ /* 0x0001e2000c101114 */
[----:B------:R-:W-:-:S03]  /*20ee0*/  ISETP.LT.OR P5, PT, R0, 0xd1, !P0 ;  /* 0x000000d10000780c */ /* 0x000fc600047a1670 */
[----:B------:R-:W-:Y:S01]  /*20ef0*/  @!P3 STG.E.U8 desc[UR20][R28.64+0xd0], R9 ;  /* 0x0000d0091c00b986 */ /* 0x000fe2000c101114 */
[----:B------:R-:W-:-:S03]  /*20f00*/  ISETP.LT.OR P3, PT, R0, 0xd9, !P1 ;  /* 0x000000d90000780c */ /* 0x000fc60004f61670 */
[----:B------:R1:W-:Y:S01]  /*20f10*/  @!P2 STG.E.U8 desc[UR20][R28.64+0xd1], R11 ;  /* 0x0000d10b1c00a986 */ /* 0x0003e2000c101114 */
[----:B0-----:R-:W-:Y:S02]  /*20f20*/  F2FP.SATFINITE.E4M3.F32.PACK_AB_MERGE_C R5, RZ, R3, RZ ;  /* 0x00000003ff05723e */ /* 0x001fe400048070ff */
[----:B------:R-:W-:-:S03]  /*20f30*/  ISETP.LT.OR P2, PT, R0, 0xda, !P1 ;  /* 0x000000da0000780c */ /* 0x000fc60004f41670 */
[----:B------:R-:W-:Y:S01]  /*20f40*/  @!P6 STG.E.U8 desc[UR20][R26.64+0xd1], R5 ;  /* 0x0000d1051a00e986 */ /* 0x000fe2000c101114 */
[----:B-1----:R-:W-:Y:S02]  /*20f50*/  F2FP.SATFINITE.E4M3.F32.PACK_AB_MERGE_C R11, RZ, R2, RZ ;  /* 0x00000002ff0b723e */ /* 0x002fe400048070ff */
[----:B------:R-:W-:Y:S01]  /*20f60*/  ISETP.LT.OR P6, PT, R0, 0xda, !P0 ;  /* 0x000000da0000780c */ /* 0x000fe200047c1670 */
[----:B------:R-:W-:Y:S02]  /*20f70*/  FMUL R2, R38, UR22 ;  /* 0x0000001626027c20 */ /* 0x000fe40008400000 */
[----:B------:R-:W3:Y:S01]  /*20f80*/  LDL.LU R38, [R1+0x438] ;  /* 0x0004380001267983 */ /* 0x000ee20000300800 */
[----:B------:R-:W-:Y:S01]  /*20f90*/  F2FP.SATFINITE.E4M3.F32.PACK_AB_MERGE_C R9, RZ, R4, RZ ;  /* 0x00000004ff09723e */ /* 0x000fe200048070ff */
        /* <DEDUP_REMOVED lines=14> */
[----:B------:R-:W4:Y:S02]  /*21080*/  LDL.LU R34, [R1+0x448] ;  /* 0x0004480001227983 */ /* 0x000f240000300800 */
[----:B0-----:R-:W-:Y:S01]  /*21090*/  F2FP.SATFINITE.E4M3.F32.PACK_AB_MERGE_C R7, RZ, R2, RZ ;  /* 0x00000002ff07723e */ /* 0x001fe200048070ff */
[----:B-----5:R-:W-:Y:S02]  /*210a0*/  FMUL R3, R33, UR22 ;  /* 0x0000001621037c20 */ /* 0x020fe40008400000 */
[----:B------:R-:W5:Y:S01]  /*210b0*/  LDL.LU R33, [R1+0x44c] ;  /* 0x00044c0001217983 */ /* 0x000f620000300800 */
[----:B---3--:R-:W-:-:S03]  /*210c0*/  FMUL R4, R31, UR22 ;  /* 0x000000161f047c20 */ /* 0x008fc60008400000 */
        /* <DEDUP_REMOVED lines=13> */
[----:B------:R-:W-:Y:S02]  /*211a0*/  F2FP.SATFINITE.E4M3.F32.PACK_AB_MERGE_C R5, RZ, R5, RZ ;  /* 0x00000005ff05723e */ /* 0x000fe400048070ff */
[----:B0-----:R-:W-:Y:S01]  /*211b0*/  F2FP.SATFINITE.E4M3.F32.PACK_AB_MERGE_C R11, RZ, R4, RZ ;  /* 0x00000004ff0b723e */ /* 0x001fe200048070ff */
[----:B------:R-:W-:Y:S01]  /*211c0*/  @!P6 STG.E.U8 desc[UR20][R26.64+0xe1], R7 ;  /* 0x0000e1071a00e986 */ /* 0x000fe2000c101114 */
[C---:B------:R-:W-:Y:S02]  /*211d0*/  ISETP.LT.OR P6, PT, R0.reuse, 0xea, !P0 ;  /* 0x000000ea0000780c */ /* 0x040fe400047c1670 */
[----:B-1----:R-:W-:Y:S01]  /*211e0*/  F2FP.SATFINITE.E4M3.F32.PACK_AB_MERGE_C R9, RZ, R3, RZ ;  /* 0x00000003ff09723e */ /* 0x002fe200048070ff */
[----:B------:R0:W-:Y:S01]  /*211f0*/  @!P5 STG.E.U8 desc[UR20][R26.64+0xe0], R5 ;  /* 0x0000e0051a00d986 */ /* 0x0001e2000c101114 */
[----:B------:R-:W-:-:S03]  /*21200*/  ISETP.LT.OR P5, PT, R0, 0xe9, !P0 ;  /* 0x000000e90000780c */ /* 0x000fc600047a1670 */
[----:B------:R-:W-:Y:S01]  /*21210*/  @!P2 STG.E.U8 desc[UR20][R28.64+0xe9], R11 ;  /* 0x0000e90b1c00a986 */ /* 0x000fe2000c101114 */
[----:B------:R-:W-:Y:S01]  /*21220*/  ISETP.LT.OR P2, PT, R0, 0xf2, !P1 ;  /* 0x000000f20000780c */ /* 0x000fe20004f41670 */
[----:B------:R-:W-:Y:S02]  /*21230*/  FMUL R3, R40, UR22 ;  /* 0x0000001628037c20 */ /* 0x000fe40008400000 */
[----:B------:R1:W-:Y:S01]  /*21240*/  @!P3 STG.E.U8 desc[UR20][R28.64+0xe8], R9 ;  /* 0x0000e8091c00b986 */ /* 0x0003e2000c101114 */
[----:B------:R-:W-:Y:S02]  /*21250*/  ISETP.LT.OR P3, PT, R0, 0xf1, !P1 ;  /* 0x000000f10000780c */ /* 0x000fe40004f61670 */
[----:B------:R-:W-:Y:S01]  /*21260*/  F2FP.SATFINITE.E4M3.F32.PACK_AB_MERGE_C R13, RZ, R2, RZ ;  /* 0x00000002ff0d723e */ /* 0x000fe200048070ff */
[----:B------:R-:W-:Y:S01]  /*21270*/  FMUL R2, R38, UR22 ;  /* 0x0000001626027c20 */ /* 0x000fe20008400000 */
[----:B------:R-:W-:Y:S01]  /*21280*/  FMUL R4, R37, UR22 ;  /* 0x0000001625047c20 */ /* 0x000fe20008400000 */
[----:B------:R-:W-:-:S03]  /*21290*/  F2FP.SATFINITE.E4M3.F32.PACK_AB_MERGE_C R3, RZ, R3, RZ ;  /* 0x00000003ff03723e */ /* 0x000fc600048070ff */
[----:B0-----:R-:W-:Y:S02]  /*212a0*/  F2FP.SATFINITE.E4M3.F32.PACK_AB_MERGE_C R5, RZ, R2, RZ ;  /* 0x00000002ff05723e */ /* 0x001fe400048070ff */
[----:B------:R-:W-:Y:S01]  /*212b0*/  F2FP.SATFINITE.E4M3.F32.PACK_AB_MERGE_C R7, RZ, R4, RZ ;  /* 0x00000004ff07723e */ /* 0x000fe200048070ff */
[----:B------:R-:W-:Y:S01]  /*212c0*/  @!P5 STG.E.U8 desc[UR20][R26.64+0xe8], R13 ;  /* 0x0000e80d1a00d986 */ /* 0x000fe2000c101114 */
[----:B------:R-:W-:-:S03]  /*212d0*/  ISETP.LT.OR P5, PT, R0, 0xf1, !P0 ;  /* 0x000000f10000780c */ /* 0x000fc600047a1670 */
[----:B------:R-:W-:Y:S01]  /*212e0*/  @!P6 STG.E.U8 desc[UR20][R26.64+0xe9], R3 ;  /* 0x0000e9031a00e986 */ /* 0x000fe2000c101114 */
[----:B------:R-:W-:-:S03]  /*212f0*/  ISETP.LT.OR P6, PT, R0, 0xf2, !P0 ;  /* 0x000000f20000780c */ /* 0x000fc600047c1670 */
[----:B------:R0:W-:Y:S01]  /*21300*/  @!P2 STG.E.U8 desc[UR20][R28.64+0xf1], R7 ;  /* 0x0000f1071c00a986 */ /* 0x0001e2000c101114 */
[C---:B------:R-:W-:Y:S02]  /*21310*/  ISETP.LT.OR P2, PT, R0.reuse, 0xf9, !P1 ;  /* 0x000000f90000780c */ /* 0x040fe40004f41670 */
[C---:B------:R-:W-:Y:S01]  /*21320*/  ISETP.LT.OR P1, PT, R0.reuse, 0xfa, !P1 ;  /* 0x000000fa0000780c */ /* 0x040fe20004f21670 */
[----:B------:R3:W-:Y:S01]  /*21330*/  @!P3 STG.E.U8 desc[UR20][R28.64+0xf0], R5 ;  /* 0x0000f0051c00b986 */ /* 0x0007e2000c101114 */
[C---:B------:R-:W-:Y:S02]  /*21340*/  ISETP.LT.OR P3, PT, R0.reuse, 0xf9, !P0 ;  /* 0x000000f90000780c */ /* 0x040fe40004761670 */
[----:B------:R-:W-:Y:S01]  /*21350*/  ISETP.LT.OR P0, PT, R0, 0xfa, !P0 ;  /* 0x000000fa0000780c */ /* 0x000fe20004701670 */
[----:B--2---:R-:W-:-:S05]  /*21360*/  FMUL R2, R36, UR22 ;  /* 0x0000001624027c20 */ /* 0x004fca0008400000 */
[----:B-1----:R-:W-:-:S05]  /*21370*/  F2FP.SATFINITE.E4M3.F32.PACK_AB_MERGE_C R9, RZ, R2, RZ ;  /* 0x00000002ff09723e */ /* 0x002fca00048070ff */
[----:B------:R1:W-:Y:S01]  /*21380*/  @!P5 STG.E.U8 desc[UR20][R26.64+0xf0], R9 ;  /* 0x0000f0091a00d986 */ /* 0x0003e2000c101114 */
[----:B------:R-:W-:-:S05]  /*21390*/  FMUL R0, R35, UR22 ;  /* 0x0000001623007c20 */ /* 0x000fca0008400000 */
[----:B0-----:R-:W-:Y:S01]  /*213a0*/  F2FP.SATFINITE.E4M3.F32.PACK_AB_MERGE_C R7, RZ, R0, RZ ;  /* 0x00000000ff07723e */ /* 0x001fe200048070ff */
[----:B----4-:R-:W-:Y:S01]  /*213b0*/  FMUL R2, R34, UR22 ;  /* 0x0000001622027c20 */ /* 0x010fe20008400000 */
[----:B-----5:R-:W-:-:S04]  /*213c0*/  FMUL R3, R33, UR22 ;  /* 0x0000001621037c20 */ /* 0x020fc80008400000 */
[----:B------:R-:W-:Y:S02]  /*213d0*/  F2FP.SATFINITE.E4M3.F32.PACK_AB_MERGE_C R11, RZ, R2, RZ ;  /* 0x00000002ff0b723e */ /* 0x000fe400048070ff */
[----:B------:R-:W-:Y:S01]  /*213e0*/  F2FP.SATFINITE.E4M3.F32.PACK_AB_MERGE_C R3, RZ, R3, RZ ;  /* 0x00000003ff03723e */ /* 0x000fe200048070ff */
[----:B------:R1:W-:Y:S01]  /*213f0*/  @!P6 STG.E.U8 desc[UR20][R26.64+0xf1], R7 ;  /* 0x0000f1071a00e986 */ /* 0x0003e2000c101114 */
[----:B---3--:R-:W-:Y:S01]  /*21400*/  FMUL R4, R31, UR22 ;  /* 0x000000161f047c20 */ /* 0x008fe20008400000 */
[----:B------:R-:W-:-:S04]  /*21410*/  FMUL R5, R30, UR22 ;  /* 0x000000161e057c20 */ /* 0x000fc80008400000 */
[----:B------:R-:W-:Y:S02]  /*21420*/  F2FP.SATFINITE.E4M3.F32.PACK_AB_MERGE_C R13, RZ, R4, RZ ;  /* 0x00000004ff0d723e */ /* 0x000fe400048070ff */
[----:B------:R-:W-:Y:S01]  /*21430*/  F2FP.SATFINITE.E4M3.F32.PACK_AB_MERGE_C R5, RZ, R5, RZ ;  /* 0x00000005ff05723e */ /* 0x000fe200048070ff */
[----:B------:R1:W-:Y:S04]  /*21440*/  @!P2 STG.E.U8 desc[UR20][R28.64+0xf8], R11 ;  /* 0x0000f80b1c00a986 */ /* 0x0003e8000c101114 */
[----:B------:R1:W-:Y:S04]  /*21450*/  @!P1 STG.E.U8 desc[UR20][R28.64+0xf9], R3 ;  /* 0x0000f9031c009986 */ /* 0x0003e8000c101114 */
[----:B------:R1:W-:Y:S04]  /*21460*/  @!P3 STG.E.U8 desc[UR20][R26.64+0xf8], R13 ;  /* 0x0000f80d1a00b986 */ /* 0x0003e8000c101114 */
[----:B------:R1:W-:Y:S02]  /*21470*/  @!P0 STG.E.U8 desc[UR20][R26.64+0xf9], R5 ;  /* 0x0000f9051a008986 */ /* 0x0003e4000c101114 */
.L_x_545:
[----:B------:R-:W-:Y:S05]  /*21480*/  BSYNC B0 ;  /* 0x0000000000007941 */ /* 0x000fea0003800000 */
.L_x_31:
[----:B-12---:R-:W2:Y:S04]  /*21490*/  LDL.LU R3, [R1+0x458] ;  /* 0x0004580001037983 */ /* 0x006ea80000300800 */
[----:B------:R-:W2:Y:S01]  /*214a0*/  LDL.LU R2, [R1+0x45c] ;  /* 0x00045c0001027983 */ /* 0x000ea20000300800 */
[----:B------:R-:W-:Y:S01]  /*214b0*/  ULDC UR6, c[0x0][0xc] ;  /* 0x0000030000067ab9 */ /* 0x000fe20000000800 */
[----:B------:R-:W-:Y:S01]  /*214c0*/  ULDC UR7, c[0x0][0x10] ;  /* 0x0000040000077ab9 */ /* 0x000fe20000000800 */
[----:B---34-:R-:W2:Y:S01]  /*214d0*/  LDC R5, c[0x0][0x14] ;  /* 0x00000500ff057b82 */ /* 0x018ea20000000800 */
[----:B------:R-:W-:Y:S01]  /*214e0*/  UIMAD.WIDE.U32 UR6, UR6, UR7, URZ ;  /* 0x00000007060672a5 */ /* 0x000fe2000f8e003f */
[----:B-----5:R-:W-:Y:S01]  /*214f0*/  PRMT R0, RZ, 0x7610, R0 ;  /* 0x00007610ff007816 */ /* 0x020fe20000000000 */
[----:B------:R-:W-:-:S04]  /*21500*/  UMOV UR10, 0xffffffff ;  /* 0xffffffff000a7882 */ /* 0x000fc80000000000 */
[----:B--2---:R-:W-:-:S04]  /*21510*/  IMAD.WIDE.U32 R2, R5, UR6, R2 ;  /* 0x0000000605027c25 */ /* 0x004fc8000f8e0002 */
[----:B------:R-:W-:Y:S01]  /*21520*/  IMAD R5, R5, UR7, RZ ;  /* 0x0000000705057c24 */ /* 0x000fe2000f8e02ff */
[----:B------:R-:W-:Y:S01]  /*21530*/  ULDC.64 UR6, c[0x0][0x650] ;  /* 0x0001940000067ab9 */ /* 0x000fe20000000a00 */
[----:B------:R-:W-:Y:S01]  /*21540*/  IMAD.MOV.U32 R11, RZ, RZ, R2 ;  /* 0x000000ffff0b7224 */ /* 0x000fe200078e0002 */
[----:B------:R-:W-:Y:S01]  /*21550*/  ISETP.GE.U32.AND P0, PT, R2, UR6, PT ;  /* 0x0000000602007c0c */ /* 0x000fe2000bf06070 */
[----:B------:R-:W-:Y:S02]  /*21560*/  IMAD.IADD R13, R3, 0x1, R5 ;  /* 0x00000001030d7824 */ /* 0x000fe400078e0205 */
[----:B------:R-:W-:-:S03]  /*21570*/  IMAD.MOV.U32 R2, RZ, RZ, -0x1 ;  /* 0xffffffffff027424 */ /* 0x000fc600078e00ff */
[----:B------:R1:W-:Y:S01]  /*21580*/  STL [R1+0x458], R13 ;  /* 0x0004580d01007387 */ /* 0x0003e20000100800 */
[----:B------:R-:W-:-:S03]  /*21590*/  ISETP.GE.U32.AND.EX P0, PT, R13, UR7, PT, P0 ;  /* 0x000000070d007c0c */ /* 0x000fc6000bf06100 */
[----:B------:R1:W-:Y:S04]  /*215a0*/  STL [R1+0x45c], R11 ;  /* 0x00045c0b01007387 */ /* 0x0003e80000100800 */
[----:B------:R1:W-:Y:S06]  /*215b0*/  STL [R1+0x460], R2 ;  /* 0x0004600201007387 */ /* 0x0003ec0000100800 */
[----:B------:R-:W-:Y:S05]  /*215c0*/  @P0 BRA `(.L_x_546) ;  /* 0x0000000400740947 */ /* 0x000fea0003800000 */
[----:B------:R-:W2:Y:S01]  /*215d0*/  S2R R8, SR_CTAID.X ;  /* 0x0000000000087919 */ /* 0x000ea20000002500 */
[----:B------:R-:W-:Y:S01]  /*215e0*/  ULDC.64 UR16, c[0x0][0x628] ;  /* 0x00018a0000107ab9 */ /* 0x000fe20000000a00 */
[----:B------:R-:W3:Y:S01]  /*215f0*/  LDC R9, c[0x0][0x144] ;  /* 0x00005100ff097b82 */ /* 0x000ee20000000800 */
[----:B------:R-:W-:Y:S01]  /*21600*/  ULDC UR6, c[0x0][0x150] ;  /* 0x0000540000067ab9 */ /* 0x000fe20000000800 */
[----:B------:R-:W4:Y:S01]  /*21610*/  S2R R12, SR_CTAID.Y ;  /* 0x00000000000c7919 */ /* 0x000f220000002600 */
[----:B------:R-:W-:Y:S01]  /*21620*/  ISETP.NE.U32.AND P0, PT, RZ, UR16, PT ;  /* 0x00000010ff007c0c */ /* 0x000fe2000bf05070 */
[----:B------:R-:W-:Y:S01]  /*21630*/  ULDC UR18, c[0x0][0x630] ;  /* 0x00018c0000127ab9 */ /* 0x000fe20000000800 */
[----:B------:R-:W-:Y:S02]  /*21640*/  R2UR UR14, R11 ;  /* 0x000000000b0e72ca */ /* 0x000fe400000e0000 */
[----:B------:R-:W-:Y:S01]  /*21650*/  ISETP.NE.AND.EX P0, PT, RZ, UR17, PT, P0 ;  /* 0x00000011ff007c0c */ /* 0x000fe2000bf05300 */
[----:B0-----:R-:W0:Y:S01]  /*21660*/  LDC.64 R6, c[0x0][0x620] ;  /* 0x00018800ff067b82 */ /* 0x001e220000000a00 */
[----:B------:R-:W-:-:S02]  /*21670*/  R2UR UR15, R13 ;  /* 0x000000000d0f72ca */ /* 0x000fc400000e0000 */
[----:B--2---:R-:W-:-:S05]  /*21680*/  I2FP.F32.U32 R0, R8 ;  /* 0x0000000800007245 */ /* 0x004fca0000201000 */
[----:B------:R-:W-:-:S06]  /*21690*/  FMUL R0, R0, UR6 ;  /* 0x0000000600007c20 */ /* 0x000fcc0008400000 */
[----:B------:R-:W2:Y:S01]  /*216a0*/  F2I.U32.TRUNC.NTZ R0, R0 ;  /* 0x0000000000007305 */ /* 0x000ea2000020f000 */
[----:B----4-:R-:W-:Y:S05]  /*216b0*/  @!P0 BRA `(.L_x_547) ;  /* 0x0000000000308947 */ /* 0x010fea0003800000 */
        /* <DEDUP_REMOVED lines=12> */
.L_x_547:
[----:B------:R-:W-:Y:S01]  /*21780*/  USHF.R.U64 UR10, UR14, UR18, UR15 ;  /* 0x000000120e0a7299 */ /* 0x000fe2000800120f */
[----:B------:R-:W4:Y:S01]  /*21790*/  LDC.64 R22, c[0x0][0x640] ;  /* 0x00019000ff167b82 */ /* 0x000f220000000a00 */
[----:B------:R-:W-:Y:S01]  /*217a0*/  USHF.R.U32.HI UR6, URZ, UR18, UR15 ;  /* 0x000000123f067299 */ /* 0x000fe2000801160f */
[----:B--2---:R-:W-:Y:S02]  /*217b0*/  IMAD.MOV R10, RZ, RZ, -R0 ;  /* 0x000000ffff0a7224 */ /* 0x004fe400078e0a00 */
[----:B-1----:R-:W-:Y:S01]  /*217c0*/  IMAD.MOV.U32 R2, RZ, RZ, R11 ;  /* 0x000000ffff027224 */ /* 0x002fe200078e000b */
[----:B------:R-:W-:Y:S01]  /*217d0*/  IADD3 R5, P0, RZ, -UR10, RZ ;  /* 0x8000000aff057c10 */ /* 0x000fe2000ff1e0ff */
[----:B---3--:R-:W-:Y:S02]  /*217e0*/  IMAD R18, R9, R10, R8 ;  /* 0x0000000a09127224 */ /* 0x008fe400078e0208 */
[----:B------:R-:W1:Y:S02]  /*217f0*/  LDC R4, c[0x0][0x618] ;  /* 0x00018600ff047b82 */ /* 0x000e640000000800 */
[----:B------:R-:W-:Y:S01]  /*21800*/  IMAD.X R3, RZ, RZ, ~UR6, P0 ;  /* 0x80000006ff037e24 */ /* 0x000fe200080e06ff */
[----:B------:R-:W-:-:S03]  /*21810*/  ULDC UR6, c[0x0][0x154] ;  /* 0x0000550000067ab9 */ /* 0x000fc60000000800 */
[-C--:B0-----:R-:W-:Y:S02]  /*21820*/  IMAD R0, R3, R6.reuse, RZ ;  /* 0x0000000603007224 */ /* 0x081fe400078e02ff */
[----:B------:R-:W0:Y:S01]  /*21830*/  LDC R14, c[0x0][0x608] ;  /* 0x00018200ff0e7b82 */ /* 0x000e220000000800 */
[----:B------:R-:W-:Y:S02]  /*21840*/  IMAD.MOV.U32 R3, RZ, RZ, R13 ;  /* 0x000000ffff037224 */ /* 0x000fe400078e000d */
[----:B------:R-:W-:-:S05]  /*21850*/  IMAD.WIDE.U32 R2, R5, R6, R2 ;  /* 0x0000000605027225 */ /* 0x000fca00078e0002 */
[----:B------:R-:W2:Y:S01]  /*21860*/  LDC R20, c[0x0][0x658] ;  /* 0x00019600ff147b82 */ /* 0x000ea20000000800 */
[----:B------:R-:W-:Y:S01]  /*21870*/  IMAD R5, R5, R7, R0 ;  /* 0x0000000705057224 */ /* 0x000fe200078e0200 */
[----:B------:R-:W-:Y:S01]  /*21880*/  I2FP.F32.U32 R0, R12 ;  /* 0x0000000c00007245 */ /* 0x000fe20000201000 */
[----:B------:R-:W-:Y:S01]  /*21890*/  IMAD.MOV.U32 R7, RZ, RZ, 0x1 ;  /* 0x00000001ff077424 */ /* 0x000fe200078e00ff */
[----:B----4-:R-:W-:Y:S01]  /*218a0*/  ISETP.NE.U32.AND P0, PT, R22, RZ, PT ;  /* 0x000000ff1600720c */ /* 0x010fe20003f05070 */
[----:B------:R-:W-:Y:S02]  /*218b0*/  IMAD.IADD R3, R3, 0x1, R5 ;  /* 0x0000000103037824 */ /* 0x000fe400078e0205 */
[----:B------:R-:W-:Y:S01]  /*218c0*/  FMUL R0, R0, UR6 ;  /* 0x0000000600007c20 */ /* 0x000fe20008400000 */
[----:B------:R-:W3:Y:S01]  /*218d0*/  LDC R15, c[0x0][0x148] ;  /* 0x00005200ff0f7b82 */ /* 0x000ee20000000800 */
[----:B------:R-:W-:Y:S01]  /*218e0*/  ISETP.NE.AND.EX P0, PT, R23, RZ, PT, P0 ;  /* 0x000000ff1700720c */ /* 0x000fe20003f05300 */
[----:B------:R-:W-:Y:S01]  /*218f0*/  IMAD.MOV.U32 R5, RZ, RZ, -0x1 ;  /* 0xffffffffff057424 */ /* 0x000fe200078e00ff */
[-CC-:B-1----:R-:W-:Y:S01]  /*21900*/  SHF.R.U64 R10, R2, R4.reuse, R3.reuse ;  /* 0x00000004020a7219 */ /* 0x182fe20000001203 */
[----:B------:R1:W4:Y:S01]  /*21910*/  F2I.U32.TRUNC.NTZ R13, R0 ;  /* 0x00000000000d7305 */ /* 0x000322000020f000 */
[----:B------:R-:W-:-:S03]  /*21920*/  SHF.R.U32.HI R3, RZ, R4, R3 ;  /* 0x00000004ff037219 */ /* 0x000fc60000011603 */
[----:B------:R-:W1:Y:S01]  /*21930*/  LDC R16, c[0x0][0x600] ;  /* 0x00018000ff107b82 */ /* 0x000e620000000800 */
[-CC-:B0-----:R-:W-:Y:S02]  /*21940*/  SHF.R.U64 R8, R10, R14.reuse, R3.reuse ;  /* 0x0000000e0a087219 */ /* 0x181fe40000001203 */
[----:B------:R-:W-:-:S05]  /*21950*/  SHF.R.U32.HI R3, RZ, R14, R3 ;  /* 0x0000000eff037219 */ /* 0x000fca0000011603 */
[----:B------:R-:W0:Y:S01]  /*21960*/  LDC R17, c[0x0][0x648] ;  /* 0x00019200ff117b82 */ /* 0x000e220000000800 */
[-CC-:B--2---:R-:W-:Y:S02]  /*21970*/  SHF.R.U64 R11, R8, R20.reuse, R3.reuse ;  /* 0x00000014080b7219 */ /* 0x184fe40000001203 */
[-C--:B------:R-:W-:Y:S02]  /*21980*/  SHF.L.U32 R5, R5, R20.reuse, RZ ;  /* 0x0000001405057219 */ /* 0x080fe400000006ff */
[-C--:B------:R-:W-:Y:S01]  /*21990*/  SHF.R.U32.HI R3, RZ, R20.reuse, R3 ;  /* 0x00000014ff037219 */ /* 0x080fe20000011603 */
[----:B------:R-:W-:Y:S01]  /*219a0*/  IMAD.MOV.U32 R2, RZ, RZ, R11 ;  /* 0x000000ffff027224 */ /* 0x000fe200078e000b */
[----:B------:R-:W-:Y:S01]  /*219b0*/  SHF.L.U32 R20, R7, R20, RZ ;  /* 0x0000001407147219 */ /* 0x000fe200000006ff */
[----:B------:R-:W2:Y:S01]  /*219c0*/  LDC R19, c[0x0][0x638] ;  /* 0x00018e00ff137b82 */ /* 0x000ea20000000800 */
[----:B------:R-:W-:-:S07]  /*219d0*/  LOP3.LUT R39, RZ, R5, RZ, 0x33, !PT ;  /* 0x00000005ff277212 */ /* 0x000fce00078e33ff */
[----:B------:R-:W0:Y:S01]  /*219e0*/  LDC R21, c[0x0][0x610] ;  /* 0x00018400ff157b82 */ /* 0x000e220000000800 */
[----:B----4-:R-:W-:Y:S05]  /*219f0*/  @!P0 BRA `(.L_x_548) ;  /* 0x0000000000288947 */ /* 0x010fea0003800000 */
[----:B-1----:R-:W1:Y:S02]  /*21a00*/  LDC R0, c[0x0][0x64c] ;  /* 0x00019300ff007b82 */ /* 0x002e640000000800 */
[----:B-1----:R-:W-:-:S05]  /*21a10*/  IADD3 R7, P0, R11, R0, RZ ;  /* 0x000000000b077210 */ /* 0x002fca0007f1e0ff */
        /* <DEDUP_REMOVED lines=8> */
.L_x_548:
[----:B01----:R-:W-:Y:S01]  /*21aa0*/  SHF.R.U64 R0, R2, R17, R3 ;  /* 0x0000001102007219 */ /* 0x003fe20000001203 */
[----:B------:R-:W-:Y:S01]  /*21ab0*/  VIADD R3, R16, 0xffffffff ;  /* 0xffffffff10037836 */ /* 0x000fe20000000000 */
[----:B------:R-:W-:Y:S01]  /*21ac0*/  LOP3.LUT R39, R8, R39, RZ, 0xc0, !PT ;  /* 0x0000002708277212 */ /* 0x000fe200078ec0ff */
[----:B------:R-:W-:Y:S02]  /*21ad0*/  IMAD.MOV R13, RZ, RZ, -R13 ;  /* 0x000000ffff0d7224 */ /* 0x000fe400078e0a0d */
[----:B------:R-:W-:Y:S01]  /*21ae0*/  IMAD.MOV R2, RZ, RZ, -R0 ;  /* 0x000000ffff027224 */ /* 0x000fe200078e0a00 */
[----:B------:R-:W-:Y:S01]  /*21af0*/  LOP3.LUT R3, R10, R3, RZ, 0xc0, !PT ;  /* 0x000000030a037212 */ /* 0x000fe200078ec0ff */
[----:B------:R-:W-:Y:S02]  /*21b00*/  IMAD R39, R20, R0, R39 ;  /* 0x0000000014277224 */ /* 0x000fe400078e0227 */
[----:B---3--:R-:W-:Y:S02]  /*21b10*/  @P4 IMAD R18, R15, R13, R12 ;  /* 0x0000000d0f124224 */ /* 0x008fe400078e020c */
[----:B--2---:R-:W-:-:S02]  /*21b20*/  IMAD R0, R2, R19, R11 ;  /* 0x0000001302007224 */ /* 0x004fc400078e020b */
[----:B------:R-:W-:Y:S02]  /*21b30*/  IMAD R39, R39, R21, R18 ;  /* 0x0000001527277224 */ /* 0x000fe400078e0212 */
[----:B------:R-:W-:Y:S02]  /*21b40*/  IMAD R2, R0, R16, R3 ;  /* 0x0000001000027224 */ /* 0x000fe400078e0203 */
[----:B------:R-:W-:-:S03]  /*21b50*/  IMAD.MOV.U32 R4, RZ, RZ, 0x1 ;  /* 0x00000001ff047424 */ /* 0x000fc600078e00ff */
[----:B------:R-:W-:Y:S02]  /*21b60*/  SEL R3, R2, R39, !P4 ;  /* 0x0000002702037207 */ /* 0x000fe40006000000 */
[----:B------:R-:W-:Y:S02]  /*21b70*/  PRMT R0, R4, 0x7610, R0 ;  /* 0x0000761004007816 */ /* 0x000fe40000000000 */
[----:B------:R-:W-:Y:S01]  /*21b80*/  SEL R39, R39, R2, !P4 ;  /* 0x0000000227277207 */ /* 0x000fe20006000000 */
[----:B------:R2:W-:Y:S06]  /*21b90*/  STL [R1+0x460], R3 ;  /* 0x0004600301007387 */ /* 0x0005ec0000100800 */
.L_x_546:
[----:B------:R3:W-:Y:S01]  /*21ba0*/  STL [R1+0x464], R39 ;  /* 0x0004642701007387 */ /* 0x0007e20000100800 */
[----:B------:R-:W-:-:S13]  /*21bb0*/  LOP3.LUT P0, RZ, R0, 0xff, RZ, 0xc0, !PT ;  /* 0x000000ff00ff7812 */ /* 0x000fda000780c0ff */
[----:B---3--:R-:W-:Y:S05]  /*21bc0*/  @P0 BRA `(.L_x_549) ;  /* 0xfffffdf400280947 */ /* 0x008fea000383ffff */
[----:B------:R-:W-:Y:S05]  /*21bd0*/  EXIT ;  /* 0x000000000000794d */ /* 0x000fea0003800000 */
.L_x_3:
[----:B------:R-:W2:Y:S01]  /*21be0*/  LDL R18, [R1+0x45c] ;  /* 0x00045c0001127983 */ /* 0x000ea20000100800 */
[----:B------:R-:W-:-:S03]  /*21bf0*/  ULDC.64 UR4, c[0x0][0x650] ;  /* 0x0001940000047ab9 */ /* 0x000fc60000000a00 */
[----:B------:R-:W3:Y:S01]  /*21c00*/  LDL R19, [R1+0x458] ;  /* 0x0004580001137983 */ /* 0x000ee20000100800 */
[----:B------:R-:W-:Y:S01]  /*21c10*/  PRMT R0, RZ, 0x7610, R0 ;  /* 0x00007610ff007816 */ /* 0x000fe20000000000 */
[----:B------:R-:W-:Y:S02]  /*21c20*/  IMAD.MOV.U32 R5, RZ, RZ, -0x1 ;  /* 0xffffffffff057424 */ /* 0x000fe400078e00ff */
[----:B------:R-:W-:Y:S02]  /*21c30*/  IMAD.MOV.U32 R4, RZ, RZ, -0x1 ;  /* 0xffffffffff047424 */ /* 0x000fe400078e00ff */
[----:B------:R-:W-:Y:S01]  /*21c40*/  IMAD.MOV.U32 R10, RZ, RZ, -0x1 ;  /* 0xffffffffff0a7424 */ /* 0x000fe200078e00ff */
[----:B--2---:R-:W-:-:S04]  /*21c50*/  ISETP.GE.U32.AND P0, PT, R18, UR4, PT ;  /* 0x0000000412007c0c */ /* 0x004fc8000bf06070 */
[----:B---3--:R-:W-:-:S13]  /*21c60*/  ISETP.GE.U32.AND.EX P0, PT, R19, UR5, PT, P0 ;  /* 0x0000000513007c0c */ /* 0x008fda000bf06100 */
[----:B------:R-:W-:Y:S05]  /*21c70*/  @P0 BRA `(.L_x_550) ;  /* 0x0000000400600947 */ /* 0x000fea0003800000 */
[----:B------:R-:W0:Y:S01]  /*21c80*/  LDC.64 R12, c[0x0][0x628] ;  /* 0x00018a00ff0c7b82 */ /* 0x000e220000000a00 */
[----:B------:R-:W-:Y:S02]  /*21c90*/  IMAD.MOV.U32 R8, RZ, RZ, R18 ;  /* 0x000000ffff087224 */ /* 0x000fe400078e0012 */
[----:B------:R-:W-:-:S05]  /*21ca0*/  IMAD.MOV.U32 R9, RZ, RZ, R19 ;  /* 0x000000ffff097224 */ /* 0x000fca00078e0013 */
[----:B------:R-:W1:Y:S08]  /*21cb0*/  LDC R14, c[0x0][0x630] ;  /* 0x00018c00ff0e7b82 */ /* 0x000e700000000800 */
[----:B------:R-:W2:Y:S01]  /*21cc0*/  LDC.64 R16, c[0x0][0x620] ;  /* 0x00018800ff107b82 */ /* 0x000ea20000000a00 */
[----:B0-----:R-:W-:-:S04]  /*21cd0*/  ISETP.NE.U32.AND P0, PT, R12, RZ, PT ;  /* 0x000000ff0c00720c */ /* 0x001fc80003f05070 */
[----:B------:R-:W-:-:S13]  /*21ce0*/  ISETP.NE.AND.EX P0, PT, R13, RZ, PT, P0 ;  /* 0x000000ff0d00720c */ /* 0x000fda0003f05300 */
[----:B-12---:R-:W-:Y:S05]  /*21cf0*/  @!P0 BRA `(.L_x_551) ;  /* 0x0000000000288947 */ /* 0x006fea0003800000 */
[----:B------:R-:W0:Y:S02]  /*21d00*/  LDC R0, c[0x0][0x634] ;  /* 0x00018d00ff007b82 */ /* 0x000e240000000800 */
[----:B0-----:R-:W-:-:S05]  /*21d10*/  IADD3 R9, P0, R18, R0, RZ ;  /* 0x0000000012097210 */ /* 0x001fca0007f1e0ff */
        /* <DEDUP_REMOVED lines=8> */
.L_x_551:
[-CC-:B------:R-:W-:Y:S01]  /*21da0*/  SHF.R.U64 R10, R8, R14.reuse, R9.reuse ;  /* 0x0000000e080a7219 */ /* 0x180fe20000001209 */
[----:B------:R-:W0:Y:S01]  /*21db0*/  LDC R6, c[0x0][0x618] ;  /* 0x00018600ff067b82 */ /* 0x000e220000000800 */
[----:B------:R-:W-:Y:S01]  /*21dc0*/  SHF.R.U32.HI R0, RZ, R14, R9 ;  /* 0x0000000eff007219 */ /* 0x000fe20000011609 */
[----:B------:R-:W-:Y:S01]  /*21dd0*/  ULDC UR4, c[0x0][0x150] ;  /* 0x0000540000047ab9 */ /* 0x000fe20000000800 */
[----:B------:R-:W-:Y:S01]  /*21de0*/  IADD3 R3, P0, RZ, -R10, RZ ;  /* 0x8000000aff037210 */ /* 0x000fe20007f1e0ff */
[----:B------:R-:W-:Y:S01]  /*21df0*/  IMAD.MOV.U32 R4, RZ, RZ, R18 ;  /* 0x000000ffff047224 */ /* 0x000fe200078e0012 */
[----:B------:R-:W-:Y:S01]  /*21e00*/  I2FP.F32.U32 R8, R2 ;  /* 0x0000000200087245 */ /* 0x000fe20000201000 */
[----:B------:R-:W-:Y:S02]  /*21e10*/  IMAD.MOV.U32 R5, RZ, RZ, R19 ;  /* 0x000000ffff057224 */ /* 0x000fe400078e0013 */
[----:B------:R-:W1:Y:S01]  /*21e20*/  LDC.64 R20, c[0x0][0x640] ;  /* 0x00019000ff147b82 */ /* 0x000e620000000a00 */
[----:B------:R-:W-:-:S02]  /*21e30*/  IMAD.X R7, RZ, RZ, ~R0, P0 ;  /* 0x000000ffff077224 */ /* 0x000fc400000e0e00 */
[----:B------:R-:W-:Y:S01]  /*21e40*/  FMUL R9, R8, UR4 ;  /* 0x0000000408097c20 */ /* 0x000fe20008400000 */
[----:B------:R-:W-:Y:S01]  /*21e50*/  IMAD.WIDE.U32 R4, R3, R16, R4 ;  /* 0x0000001003047225 */ /* 0x000fe200078e0004 */
[----:B------:R-:W-:-:S03]  /*21e60*/  ULDC UR4, c[0x0][0x154] ;  /* 0x0000550000047ab9 */ /* 0x000fc60000000800 */
[----:B------:R-:W-:Y:S01]  /*21e70*/  IMAD R0, R7, R16, RZ ;  /* 0x0000001007007224 */ /* 0x000fe200078e02ff */
[----:B------:R-:W2:Y:S01]  /*21e80*/  LDC R13, c[0x0][0x144] ;  /* 0x00005100ff0d7b82 */ /* 0x000ea20000000800 */
[----:B------:R-:W3:Y:S02]  /*21e90*/  F2I.U32.TRUNC.NTZ R9, R9 ;  /* 0x0000000900097305 */ /* 0x000ee4000020f000 */
[----:B------:R-:W-:-:S04]  /*21ea0*/  IMAD R3, R3, R17, R0 ;  /* 0x0000001103037224 */ /* 0x000fc800078e0200 */
[----:B------:R-:W-:Y:S01]  /*21eb0*/  IMAD.IADD R3, R5, 0x1, R3 ;  /* 0x0000000105037824 */ /* 0x000fe200078e0203 */
[----:B------:R-:W4:Y:S04]  /*21ec0*/  LDC R12, c[0x0][0x608] ;  /* 0x00018200ff0c7b82 */ /* 0x000f280000000800 */
[-C--:B0-----:R-:W-:Y:S02]  /*21ed0*/  SHF.R.U64 R8, R4, R6.reuse, R3 ;  /* 0x0000000604087219 */ /* 0x081fe40000001203 */
[----:B------:R-:W-:Y:S02]  /*21ee0*/  I2FP.F32.U32 R4, R11 ;  /* 0x0000000b00047245 */ /* 0x000fe40000201000 */
[----:B------:R-:W0:Y:S01]  /*21ef0*/  LDC R7, c[0x0][0x658] ;  /* 0x00019600ff077b82 */ /* 0x000e220000000800 */
[----:B-1----:R-:W-:Y:S01]  /*21f00*/  ISETP.NE.U32.AND P0, PT, R20, RZ, PT ;  /* 0x000000ff1400720c */ /* 0x002fe20003f05070 */
[----:B---3--:R-:W-:Y:S01]  /*21f10*/  IMAD.MOV R0, RZ, RZ, -R9 ;  /* 0x000000ffff007224 */ /* 0x008fe200078e0a09 */
[----:B------:R-:W-:Y:S01]  /*21f20*/  SHF.R.U32.HI R3, RZ, R6, R3 ;  /* 0x00000006ff037219 */ /* 0x000fe20000011603 */
[----:B------:R-:W-:Y:S01]  /*21f30*/  FMUL R4, R4, UR4 ;  /* 0x0000000404047c20 */ /* 0x000fe20008400000 */
[----:B------:R-:W-:Y:S01]  /*21f40*/  ISETP.NE.AND.EX P0, PT, R21, RZ, PT, P0 ;  /* 0x000000ff1500720c */ /* 0x000fe20003f05300 */
[----:B------:R-:W-:-:S02]  /*21f50*/  IMAD.MOV.U32 R6, RZ, RZ, -0x1 ;  /* 0xffffffffff067424 */ /* 0x000fc400078e00ff */
[----:B------:R-:W1:Y:S01]  /*21f60*/  LDC R14, c[0x0][0x148] ;  /* 0x00005200ff0e7b82 */ /* 0x000e620000000800 */
[----:B--2---:R-:W-:Y:S02]  /*21f70*/  IMAD R18, R13, R0, R2 ;  /* 0x000000000d127224 */ /* 0x004fe400078e0202 */
[----:B------:R-:W-:-:S05]  /*21f80*/  IMAD.MOV.U32 R2, RZ, RZ, 0x1 ;  /* 0x00000001ff027424 */ /* 0x000fca00078e00ff */
[----:B------:R-:W2:Y:S01]  /*21f90*/  LDC R16, c[0x0][0x600] ;  /* 0x00018000ff107b82 */ /* 0x000ea20000000800 */
[-CC-:B----4-:R-:W-:Y:S02]  /*21fa0*/  SHF.R.U64 R13, R8, R12.reuse, R3.reuse ;  /* 0x0000000c080d7219 */ /* 0x190fe40000001203 */
[----:B------:R-:W-:Y:S02]  /*21fb0*/  SHF.R.U32.HI R0, RZ, R12, R3 ;  /* 0x0000000cff007219 */ /* 0x000fe40000011603 */
[----:B------:R3:W4:Y:S03]  /*21fc0*/  F2I.U32.TRUNC.NTZ R12, R4 ;  /* 0x00000004000c7305 */ /* 0x000726000020f000 */
[----:B------:R-:W1:Y:S01]  /*21fd0*/  LDC R17, c[0x0][0x648] ;  /* 0x00019200ff117b82 */ /* 0x000e620000000800 */
[-C--:B0-----:R-:W-:Y:S02]  /*21fe0*/  SHF.R.U64 R15, R13, R7.reuse, R0 ;  /* 0x000000070d0f7219 */ /* 0x081fe40000001200 */
[----:B------:R-:W-:-:S02]  /*21ff0*/  SHF.L.U32 R6, R6, R7, RZ ;  /* 0x0000000706067219 */ /* 0x000fc400000006ff */
[-C--:B------:R-:W-:Y:S01]  /*22000*/  SHF.L.U32 R22, R2, R7.reuse, RZ ;  /* 0x0000000702167219 */ /* 0x080fe200000006ff */
[----:B------:R-:W-:Y:S01]  /*22010*/  IMAD.MOV.U32 R2, RZ, RZ, R15 ;  /* 0x000000ffff027224 */ /* 0x000fe200078e000f */
[----:B------:R-:W-:Y:S01]  /*22020*/  SHF.R.U32.HI R3, RZ, R7, R0 ;  /* 0x00000007ff037219 */ /* 0x000fe20000011600 */
[----:B------:R-:W0:Y:S01]  /*22030*/  LDC R19, c[0x0][0x638] ;  /* 0x00018e00ff137b82 */ /* 0x000e220000000800 */
[----:B------:R-:W-:-:S07]  /*22040*/  LOP3.LUT R24, RZ, R6, RZ, 0x33, !PT ;  /* 0x00000006ff187212 */ /* 0x000fce00078e33ff */
        /* <DEDUP_REMOVED lines=12> */
.L_x_552:
[----:B-1----:R-:W-:Y:S01]  /*22110*/  SHF.R.U64 R3, R2, R17, R3 ;  /* 0x0000001102037219 */ /* 0x002fe20000001203 */
[----:B--2---:R-:W-:Y:S01]  /*22120*/  VIADD R7, R16, 0xffffffff ;  /* 0xffffffff10077836 */ /* 0x004fe20000000000 */
[----:B------:R-:W-:Y:S01]  /*22130*/  LOP3.LUT R0, R13, R24, RZ, 0xc0, !PT ;  /* 0x000000180d007212 */ /* 0x000fe200078ec0ff */
[----:B------:R-:W-:Y:S02]  /*22140*/  IMAD.MOV R12, RZ, RZ, -R12 ;  /* 0x000000ffff0c7224 */ /* 0x000fe400078e0a0c */
[----:B------:R-:W-:Y:S02]  /*22150*/  IMAD.MOV R2, RZ, RZ, -R3 ;  /* 0x000000ffff027224 */ /* 0x000fe400078e0a03 */
[----:B------:R-:W-:Y:S01]  /*22160*/  IMAD R5, R22, R3, R0 ;  /* 0x0000000316057224 */ /* 0x000fe200078e0200 */
[----:B------:R-:W-:Y:S01]  /*22170*/  LOP3.LUT R3, R8, R7, RZ, 0xc0, !PT ;  /* 0x0000000708037212 */ /* 0x000fe200078ec0ff */
[----:B------:R-:W-:Y:S02]  /*22180*/  @P4 IMAD R18, R14, R12, R11 ;  /* 0x0000000c0e124224 */ /* 0x000fe400078e020b */
[----:B0-----:R-:W-:-:S02]  /*22190*/  IMAD R0, R2, R19, R15 ;  /* 0x0000001302007224 */ /* 0x001fc400078e020f */
[----:B------:R-:W-:Y:S02]  /*221a0*/  IMAD.MOV.U32 R4, RZ, RZ, 0x1 ;  /* 0x00000001ff047424 */ /* 0x000fe400078e00ff */
[----:B------:R-:W-:Y:S02]  /*221b0*/  IMAD R5, R5, R23, R18 ;  /* 0x0000001705057224 */ /* 0x000fe400078e0212 */
[----:B------:R-:W-:Y:S01]  /*221c0*/  IMAD R2, R0, R16, R3 ;  /* 0x0000001000027224 */ /* 0x000fe200078e0203 */
[----:B------:R-:W-:-:S04]  /*221d0*/  PRMT R0, R4, 0x7610, R0 ;  /* 0x0000761004007816 */ /* 0x000fc80000000000 */
[----:B------:R-:W-:Y:S02]  /*221e0*/  SEL R4, R2, R5, !P4 ;  /* 0x0000000502047207 */ /* 0x000fe40006000000 */
[----:B------:R-:W-:-:S07]  /*221f0*/  SEL R5, R5, R2, !P4 ;  /* 0x0000000205057207 */ /* 0x000fce0006000000 */
.L_x_550:
[----:B------:R-:W-:-:S08]  /*22200*/  NOP ;  /* 0x0000000000007918 */ /* 0x000fd00000000000 */
[----:B------:R-:W0:-:S00]  /*22210*/  USETMAXREG.DEALLOC.CTAPOOL 0x18 ;  /* 0x00000018000079c8 */ /* 0x000e0000080e0500 */
[----:B------:R-:W-:-:S13]  /*22220*/  ISETP.NE.AND P0, PT, RZ, UR8, PT ;  /* 0x00000008ff007c0c */ /* 0x000fda000bf05270 */
[----:B------:R-:W-:Y:S05]  /*22230*/  @P0 EXIT ;  /* 0x000000000000094d */ /* 0x000fea0003800000 */
[----:B0-----:R-:W-:Y:S01]  /*22240*/  LOP3.LUT P0, RZ, R0, 0xff, RZ, 0xc0, !PT ;  /* 0x000000ff00ff7812 */ /* 0x001fe2000780c0ff */
[----:B------:R-:W-:Y:S02]  /*22250*/  IMAD.MOV.U32 R6, RZ, RZ, 0x1 ;  /* 0x00000001ff067424 */ /* 0x000fe400078e00ff */
[----:B------:R-:W-:-:S10]  /*22260*/  IMAD.MOV.U32 R7, RZ, RZ, RZ ;  /* 0x000000ffff077224 */ /* 0x000fd400078e00ff */
[----:B------:R-:W-:Y:S05]  /*22270*/  @!P0 BRA `(.L_x_553) ;  /* 0x0000000c00408947 */ /* 0x000fea0003800000 */
[----:B------:R-:W0:Y:S01]  /*22280*/  LDC R0, c[0x0][0x28c] ;  /* 0x0000a300ff007b82 */ /* 0x000e220000000800 */
[----:B------:R-:W1:Y:S01]  /*22290*/  S2R R2, SR_TID.X ;  /* 0x0000000000027919 */ /* 0x000e620000002100 */
[----:B------:R-:W-:Y:S01]  /*222a0*/  ULDC UR5, c[0x0][0x658] ;  /* 0x0001960000057ab9 */ /* 0x000fe20000000800 */
[----:B------:R-:W-:Y:S01]  /*222b0*/  UMOV UR7, 0xffffffff ;  /* 0xffffffff00077882 */ /* 0x000fe20000000000 */
[----:B------:R-:W-:Y:S01]  /*222c0*/  ULDC UR6, c[0x0][0xc] ;  /* 0x0000030000067ab9 */ /* 0x000fe20000000800 */
[----:B------:R-:W-:Y:S01]  /*222d0*/  USHF.L.U32 UR8, UR7, UR5, URZ ;  /* 0x0000000507087299 */ /* 0x000fe2000800063f */
[----:B------:R-:W-:Y:S01]  /*222e0*/  BSSY B0, `(.L_x_553) ;  /* 0x00000c9000007945 */ /* 0x000fe20003800000 */
[----:B------:R-:W-:Y:S01]  /*222f0*/  UMOV UR9, 0x1 ;  /* 0x0000000100097882 */ /* 0x000fe20000000000 */
[----:B------:R-:W-:Y:S01]  /*22300*/  ULDC UR7, c[0x0][0x10] ;  /* 0x0000040000077ab9 */ /* 0x000fe20000000800 */
[----:B------:R-:W-:Y:S01]  /*22310*/  USHF.L.U32 UR18, UR9, UR5, URZ ;  /* 0x0000000509127299 */ /* 0x000fe2000800063f */
[----:B------:R-:W-:Y:S01]  /*22320*/  IMAD.MOV.U32 R9, RZ, RZ, 0x1 ;  /* 0x00000001ff097424 */ /* 0x000fe200078e00ff */
[----:B------:R-:W-:Y:S01]  /*22330*/  UIMAD.WIDE.U32 UR6, UR6, UR7, URZ ;  /* 0x00000007060672a5 */ /* 0x000fe2000f8e003f */
[----:B------:R-:W-:Y:S01]  /*22340*/  IMAD.MOV.U32 R6, RZ, RZ, 0x1 ;  /* 0x00000001ff067424 */ /* 0x000fe200078e00ff */
[----:B------:R-:W-:Y:S01]  /*22350*/  ULDC UR5, c[0x0][0x14] ;  /* 0x0000050000057ab9 */ /* 0x000fe20000000800 */
[----:B------:R-:W-:Y:S01]  /*22360*/  IMAD.MOV.U32 R7, RZ, RZ, RZ ;  /* 0x000000ffff077224 */ /* 0x000fe200078e00ff */
[----:B------:R-:W-:-:S02]  /*22370*/  UIMAD.WIDE.U32 UR20, UR6, UR5, URZ ;  /* 0x00000005061472a5 */ /* 0x000fc4000f8e003f */
[----:B------:R-:W-:Y:S01]  /*22380*/  UIMAD UR16, UR7, UR5, URZ ;  /* 0x00000005071072a4 */ /* 0x000fe2000f8e023f */
[----:B------:R-:W-:Y:S01]  /*22390*/  ULDC UR4, c[0x0][0x600] ;  /* 0x0001800000047ab9 */ /* 0x000fe20000000800 */
[----:B------:R-:W-:Y:S02]  /*223a0*/  ULOP3.LUT UR24, UR13, 0x2, URZ, 0xfc, !UPT ;  /* 0x000000020d187892 */ /* 0x000fe4000f8efc3f */
[----:B------:R-:W-:Y:S01]  /*223b0*/  UIADD3 UR4, UR4, -0x1, URZ ;  /* 0xffffffff04047890 */ /* 0x000fe2000fffe03f */
[----:B0-----:R-:W-:Y:S01]  /*223c0*/  VIADD R0, R0, 0x1f ;  /* 0x0000001f00007836 */ /* 0x001fe20000000000 */
[----:B------:R-:W-:Y:S02]  /*223d0*/  ULOP3.LUT UR17, URZ, UR8, URZ, 0x33, !UPT ;  /* 0x000000083f117292 */ /* 0x000fe4000f8e333f */
[----:B------:R-:W-:Y:S02]  /*223e0*/  UIADD3 UR16, UR21, UR16, URZ ;  /* 0x0000001015107290 */ /* 0x000fe4000fffe03f */
[----:B------:R-:W-:Y:S01]  /*223f0*/  SHF.R.S32.HI R3, RZ, 0x1f, R0 ;  /* 0x0000001fff037819 */ /* 0x000fe20000011400 */
[----:B------:R-:W-:-:S03]  /*22400*/  ULDC.64 UR22, c[0x0][0x198] ;  /* 0x0000660000167ab9 */ /* 0x000fc60000000a00 */
[----:B------:R-:W-:Y:S02]  /*22410*/  LEA.HI R0, R3, R0, RZ, 0x5 ;  /* 0x0000000003007211 */ /* 0x000fe400078f28ff */
[C---:B-1----:R-:W-:Y:S02]  /*22420*/  LOP3.LUT P2, RZ, R2.reuse, 0x7f, RZ, 0xc0, !PT ;  /* 0x0000007f02ff7812 */ /* 0x042fe4000784c0ff */
[----:B------:R-:W-:Y:S02]  /*22430*/  SHF.R.S32.HI R0, RZ, 0x5, R0 ;  /* 0x00000005ff007819 */ /* 0x000fe40000011400 */
[----:B------:R-:W-:-:S03]  /*22440*/  LOP3.LUT P0, RZ, R2, 0x1f, RZ, 0xc0, !PT ;  /* 0x0000001f02ff7812 */ /* 0x000fc6000780c0ff */
[----:B------:R-:W-:Y:S01]  /*22450*/  VIADD R14, R0, 0x1 ;  /* 0x00000001000e7836 */ /* 0x000fe20000000000 */
[----:B------:R-:W-:-:S13]  /*22460*/  PLOP3.LUT P0, PT, P0, P2, PT, 0x8a, 0x0 ;  /* 0x000000000000781c */ /* 0x000fda0000705172 */
.L_x_565:
[----:B------:R-:W-:-:S03]  /*22470*/  UMOV UR5, 0xffffffff ;  /* 0xffffffff00057882 */ /* 0x000fc60000000000 */
[----:B------:R-:W-:Y:S05]  /*22480*/  BRA.DIV UR5, `(.L_x_554) ;  /* 0x0000001205007947 */ /* 0x000fea000b800000 */
[----:B------:R-:W-:-:S13]  /*22490*/  ELECT P1, URZ, PT ;  /* 0x00000000003f782f */ /* 0x000fda0003820000 */
.L_x_578:
[----:B------:R-:W0:Y:S01]  /*224a0*/  LDC R2, c[0x0][0x28c] ;  /* 0x0000a300ff027b82 */ /* 0x000e220000000800 */
[----:B------:R-:W-:Y:S01]  /*224b0*/  BSSY B1, `(.L_x_555) ;  /* 0x0000035000017945 */ /* 0x000fe20003800000 */
[----:B0-----:R-:W-:-:S13]  /*224c0*/  ISETP.LT.OR P1, PT, R2, 0x1, !P1 ;  /* 0x000000010200780c */ /* 0x001fda0004f21670 */
[----:B------:R-:W-:Y:S05]  /*224d0*/  @P1 BRA `(.L_x_556) ;  /* 0x0000000000c81947 */ /* 0x000fea0003800000 */
[----:B------:R-:W-:Y:S02]  /*224e0*/  IMAD.SHL.U32 R4, R4, 0x100, RZ ;  /* 0x0000010004047824 */ /* 0x000fe400078e00ff */
[----:B------:R-:W-:Y:S02]  /*224f0*/  IMAD.SHL.U32 R5, R5, 0x100, RZ ;  /* 0x0000010005057824 */ /* 0x000fe400078e00ff */
[----:B------:R-:W-:Y:S02]  /*22500*/  IMAD.MOV.U32 R13, RZ, RZ, RZ ;  /* 0x000000ffff0d7224 */ /* 0x000fe400078e00ff */
[----:B------:R-:W-:Y:S02]  /*22510*/  IMAD.MOV.U32 R3, RZ, RZ, R14 ;  /* 0x000000ffff037224 */ /* 0x000fe400078e000e */
[----:B------:R-:W-:Y:S02]  /*22520*/  IMAD.MOV.U32 R2, RZ, RZ, R6 ;  /* 0x000000ffff027224 */ /* 0x000fe400078e0006 */
[----:B------:R-:W-:-:S07]  /*22530*/  IMAD.MOV.U32 R8, RZ, RZ, R7 ;  /* 0x000000ffff087224 */ /* 0x000fce00078e0007 */
.L_x_560:
[----:B------:R-:W0:Y:S01]  /*22540*/  S2R R12, SR_CgaCtaId ;  /* 0x00000000000c7919 */ /* 0x000e220000008800 */
[----:B------:R-:W-:-:S04]  /*22550*/  MOV R11, 0x400 ;  /* 0x00000400000b7802 */ /* 0x000fc80000000f00 */
[----:B0-----:R-:W-:Y:S02]  /*22560*/  LEA R15, R12, R11, 0x18 ;  /* 0x0000000b0c0f7211 */ /* 0x001fe400078ec0ff */
[----:B------:R-:W-:Y:S01]  /*22570*/  SHF.L.U32 R11, R2, 0x1f, RZ ;  /* 0x0000001f020b7819 */ /* 0x000fe200000006ff */
[----:B------:R-:W0:Y:S02]  /*22580*/  @!P2 LDC R12, c[0x0][0x500] ;  /* 0x00014000ff0cab82 */ /* 0x000e240000000800 */
[----:B------:R-:W-:-:S04]  /*22590*/  IMAD R16, R8, 0x8, R15 ;  /* 0x0000000808107824 */ /* 0x000fc800078e020f */
[----:B------:R-:W1:Y:S02]  /*225a0*/  SYNCS.PHASECHK.TRANS64.TRYWAIT P1, [R16+URZ+0x30], R11 ;  /* 0x0000300b100075a7 */ /* 0x000e64000802017f */
[----:B-1----:R-:W-:Y:S05]  /*225b0*/  @!P1 BRA `(.L_x_557) ;  /* 0x0000000c00d49947 */ /* 0x002fea0003800000 */
.L_x_579:
[----:B------:R-:W-:Y:S01]  /*225c0*/  UPRMT UR5, UR24, 0x9910, URZ ;  /* 0x0000991018057896 */ /* 0x000fe2000800003f */
[----:B0-----:R0:W-:Y:S03]  /*225d0*/  @!P2 SYNCS.ARRIVE.TRANS64 RZ, [R16+URZ], R12 ;  /* 0x0000000c10ffa9a7 */ /* 0x0011e6000800003f */
[----:B------:R-:W-:-:S06]  /*225e0*/  UISETP.NE.AND UP0, UPT, UR5, 0x2, UPT ;  /* 0x000000020500788c */ /* 0x000fcc000bf05270 */
[----:B------:R-:W-:-:S13]  /*225f0*/  PLOP3.LUT P1, PT, PT, PT, UP0, 0x80, 0x0 ;  /* 0x000000000000781c */ /* 0x000fda0003f2f008 */
[----:B0-----:R-:W-:Y:S05]  /*22600*/  @P1 BRA `(.L_x_558) ;  /* 0x0000000000041947 */ /* 0x001fea0003800000 */
[----:B------:R-:W-:Y:S01]  /*22610*/  BPT.TRAP 0x1 ;  /* 0x000000040000795c */ /* 0x000fe20000300000 */
.L_x_558:
[----:B------:R-:W-:Y:S05]  /*22620*/  @P0 BRA `(.L_x_559) ;  /* 0x0000000000040947 */ /* 0x000fea0003800000 */
[----:B------:R-:W-:Y:S01]  /*22630*/  BPT.TRAP 0x1 ;  /* 0x000000040000795c */ /* 0x000fe20000300000 */
.L_x_559:
[----:B------:R-:W-:Y:S01]  /*22640*/  IMAD R15, R8, 0x2000, R15 ;  /* 0x00002000080f7824 */ /* 0x000fe200078e020f */
[----:B------:R-:W-:Y:S01]  /*22650*/  R2UR UR9, R16 ;  /* 0x00000000100972ca */ /* 0x000fe200000e0000 */
[----:B------:R-:W-:Y:S01]  /*22660*/  VIADD R3, R3, 0xffffffff ;  /* 0xffffffff03037836 */ /* 0x000fe20000000000 */
[----:B------:R-:W-:Y:S01]  /*22670*/  UIADD3 UR6, UP0, UR22, 0xf0, URZ ;  /* 0x000000f016067890 */ /* 0x000fe2000ff1e03f */
[----:B------:R-:W-:Y:S01]  /*22680*/  R2UR UR11, R5 ;  /* 0x00000000050b72ca */ /* 0x000fe200000e0000 */
[----:B------:R-:W-:Y:S01]  /*22690*/  UIADD3 UR26, UP1, UR22, 0x1f0, URZ ;  /* 0x000001f0161a7890 */ /* 0x000fe2000ff3e03f */
[----:B------:R-:W-:Y:S01]  /*226a0*/  R2UR UR5, R15 ;  /* 0x000000000f0572ca */ /* 0x000fe200000e0000 */
[----:B------:R-:W-:Y:S01]  /*226b0*/  UIADD3.X UR7, URZ, UR23, URZ, UP0, !UPT ;  /* 0x000000173f077290 */ /* 0x000fe200087fe43f */
[----:B------:R-:W-:Y:S01]  /*226c0*/  R2UR UR10, R13 ;  /* 0x000000000d0a72ca */ /* 0x000fe200000e0000 */
[----:B------:R-:W-:Y:S01]  /*226d0*/  VIADD R8, R8, 0x1 ;  /* 0x0000000108087836 */ /* 0x000fe20000000000 */
[----:B------:R-:W-:Y:S01]  /*226e0*/  R2UR UR12, R10 ;  /* 0x000000000a0c72ca */ /* 0x000fe200000e0000 */
[----:B------:R-:W-:Y:S01]  /*226f0*/  UIADD3.X UR27, URZ, UR23, URZ, UP1, !UPT ;  /* 0x000000173f1b7290 */ /* 0x000fe20008ffe43f */
[----:B------:R-:W-:Y:S01]  /*22700*/  R2UR UR19, R4 ;  /* 0x00000000041372ca */ /* 0x000fe200000e0000 */
[----:B------:R-:W-:Y:S01]  /*22710*/  UMOV UR14, 0x0 ;  /* 0x00000000000e7882 */ /* 0x000fe20000000000 */
[----:B------:R-:W-:Y:S01]  /*22720*/  ISETP.GT.AND P3, PT, R3, 0x1, PT ;  /* 0x000000010300780c */ /* 0x000fe20003f64270 */
[----:B------:R-:W-:Y:S01]  /*22730*/  UMOV UR15, 0x10000000 ;  /* 0x10000000000f7882 */ /* 0x000fe20000000000 */
[----:B------:R-:W-:Y:S01]  /*22740*/  ISETP.NE.AND P1, PT, R8, 0x6, PT ;  /* 0x000000060800780c */ /* 0x000fe20003f25270 */
[----:B------:R-:W-:-:S02]  /*22750*/  VIADD R13, R13, 0x20 ;  /* 0x000000200d0d7836 */ /* 0x000fc40000000000 */
[----:B------:R-:W-:Y:S01]  /*22760*/  UIADD3 UR8, UR5, 0x180, URZ ;  /* 0x0000018005087890 */ /* 0x000fe2000fffe03f */
[----:B-1----:R-:W-:Y:S01]  /*22770*/  SEL R11, RZ, 0x1, P1 ;  /* 0x00000001ff0b7807 */ /* 0x002fe20000800000 */
[----:B------:R-:W-:Y:S01]  /*22780*/  UIADD3 UR5, UR5, 0xc180, URZ ;  /* 0x0000c18005057890 */ /* 0x000fe2000fffe03f */
[----:B------:R-:W-:Y:S02]  /*22790*/  SEL R8, R8, RZ, P1 ;  /* 0x000000ff08087207 */ /* 0x000fe40000800000 */
[----:B------:R-:W-:-:S04]  /*227a0*/  LOP3.LUT R2, R2, R11, RZ, 0x3c, !PT ;  /* 0x0000000b02027212 */ /* 0x000fc800078e3cff */
[----:B------:R0:W-:Y:S02]  /*227b0*/  UTMALDG.3D [UR8], [UR6], desc[UR14] ;  /* 0x00000e08060075b4 */ /* 0x0001e40008011000 */
[----:B0-----:R-:W-:Y:S01]  /*227c0*/  UMOV UR8, UR5 ;  /* 0x0000000500087c82 */ /* 0x001fe20008000000 */
[----:B------:R-:W-:Y:S02]  /*227d0*/  UMOV UR11, UR19 ;  /* 0x00000013000b7c82 */ /* 0x000fe40008000000 */
[----:B------:R0:W-:Y:S02]  /*227e0*/  UTMALDG.3D [UR8], [UR26], desc[UR14] ;  /* 0x00000e081a0075b4 */ /* 0x0001e40008011000 */
[----:B0-----:R-:W-:Y:S05]  /*227f0*/  @P3 BRA `(.L_x_560) ;  /* 0xfffffffc00503947 */ /* 0x001fea000383ffff */
.L_x_556:
[----:B------:R-:W-:Y:S05]  /*22800*/  BSYNC B1 ;  /* 0x0000000000017941 */ /* 0x000fea0003800000 */
.L_x_555:
[----:B------:R-:W2:Y:S01]  /*22810*/  LDL.LU R16, [R1+0x458] ;  /* 0x0004580001107983 */ /* 0x000ea20000300800 */
[----:B------:R-:W-:Y:S01]  /*22820*/  LOP3.LUT P1, RZ, R9, 0xff, RZ, 0xc0, !PT ;  /* 0x000000ff09ff7812 */ /* 0x000fe2000782c0ff */
[C---:B------:R-:W-:Y:S01]  /*22830*/  IMAD.IADD R4, R0.reuse, 0x1, R7 ;  /* 0x0000000100047824 */ /* 0x040fe200078e0207 */
[----:B------:R-:W-:Y:S01]  /*22840*/  ULDC.64 UR6, c[0x0][0x650] ;  /* 0x0001940000067ab9 */ /* 0x000fe20000000a00 */
[----:B------:R-:W3:Y:S01]  /*22850*/  LDL.LU R15, [R1+0x45c] ;  /* 0x00045c00010f7983 */ /* 0x000ee20000300800 */
[----:B------:R-:W-:Y:S01]  /*22860*/  ISETP.GE.U32.AND P3, PT, R0, 0x6, PT ;  /* 0x000000060000780c */ /* 0x000fe20003f66070 */
[----:B------:R-:W-:Y:S01]  /*22870*/  BSSY B1, `(.L_x_561) ;  /* 0x000006d000017945 */ /* 0x000fe20003800000 */
[----:B------:R-:W-:Y:S01]  /*22880*/  IMAD.MOV.U32 R10, RZ, RZ, -0x1 ;  /* 0xffffffffff0a7424 */ /* 0x000fe200078e00ff */
[----:B------:R-:W-:-:S06]  /*22890*/  PRMT R9, RZ, 0x7610, R9 ;  /* 0x00007610ff097816 */ /* 0x000fcc0000000009 */
[----:B------:R-:W0:Y:S01]  /*228a0*/  @P1 S2R R3, SR_CgaCtaId ;  /* 0x0000000000031919 */ /* 0x000e220000008800 */
[----:B------:R-:W-:-:S04]  /*228b0*/  @P1 MOV R2, 0x400 ;  /* 0x0000040000021802 */ /* 0x000fc80000000f00 */
[----:B0-----:R-:W-:-:S04]  /*228c0*/  @P1 LEA R2, R3, R2, 0x18 ;  /* 0x0000000203021211 */ /* 0x001fc800078ec0ff */
[----:B------:R0:W-:Y:S01]  /*228d0*/  @P1 SYNCS.ARRIVE.TRANS64.A1T0 RZ, [R2+URZ+0x78], RZ ;  /* 0x000078ff02ff19a7 */ /* 0x0001e2000810003f */
[----:B------:R-:W-:-:S04]  /*228e0*/  ISETP.GT.U32.AND P1, PT, R4, 0x5, PT ;  /* 0x000000050400780c */ /* 0x000fc80003f24070 */
[----:B------:R-:W-:Y:S01]  /*228f0*/  ISETP.LT.U32.AND P1, PT, R0, 0x6, P1 ;  /* 0x000000060000780c */ /* 0x000fe20000f21070 */
[----:B0-----:R-:W-:-:S05]  /*22900*/  IMAD.WIDE.U32 R2, R4, -0x55555555, RZ ;  /* 0xaaaaaaab04027825 */ /* 0x001fca00078e00ff */
[----:B------:R-:W-:Y:S02]  /*22910*/  SHF.R.U32.HI R5, RZ, 0x2, R3 ;  /* 0x00000002ff057819 */ /* 0x000fe40000011603 */
[----:B------:R-:W-:Y:S02]  /*22920*/  SEL R3, RZ, 0x1, !P1 ;  /* 0x00000001ff037807 */ /* 0x000fe40004800000 */
[----:B------:R-:W-:Y:S01]  /*22930*/  PRMT R2, RZ, 0x7610, R2 ;  /* 0x00007610ff027816 */ /* 0x000fe20000000002 */
[----:B------:R-:W-:Y:S01]  /*22940*/  IMAD R7, R5, -0x6, R4 ;  /* 0xfffffffa05077824 */ /* 0x000fe200078e0204 */
[----:B------:R-:W-:Y:S01]  /*22950*/  LOP3.LUT R6, R6, R3, RZ, 0x3c, !PT ;  /* 0x0000000306067212 */ /* 0x000fe200078e3cff */
[----:B------:R-:W-:-:S03]  /*22960*/  IMAD.MOV.U32 R4, RZ, RZ, -0x1 ;  /* 0xffffffffff047424 */ /* 0x000fc600078e00ff */
[----:B------:R-:W-:Y:S01]  /*22970*/  @P3 LOP3.LUT R6, R6, 0x1, R5, 0x78, !PT ;  /* 0x0000000106063812 */ /* 0x000fe200078e7805 */
[----:B------:R-:W-:Y:S01]  /*22980*/  IMAD.MOV.U32 R5, RZ, RZ, -0x1 ;  /* 0xffffffffff057424 */ /* 0x000fe200078e00ff */
[----:B---3--:R-:W-:-:S04]  /*22990*/  IADD3 R15, P1, R15, UR20, RZ ;  /* 0x000000140f0f7c10 */ /* 0x008fc8000ff3e0ff */
[----:B--2---:R-:W-:Y:S01]  /*229a0*/  IADD3.X R16, R16, UR16, RZ, P1, !PT ;  /* 0x0000001010107c10 */ /* 0x004fe20008ffe4ff */
[----:B------:R0:W-:Y:S01]  /*229b0*/  STL [R1+0x45c], R15 ;  /* 0x00045c0f01007387 */ /* 0x0001e20000100800 */
[----:B------:R-:W-:-:S03]  /*229c0*/  ISETP.GE.U32.AND P1, PT, R15, UR6, PT ;  /* 0x000000060f007c0c */ /* 0x000fc6000bf26070 */
[----:B------:R0:W-:Y:S01]  /*229d0*/  STL [R1+0x458], R16 ;  /* 0x0004581001007387 */ /* 0x0001e20000100800 */
[----:B------:R-:W-:-:S13]  /*229e0*/  ISETP.GE.U32.AND.EX P1, PT, R16, UR7, PT, P1 ;  /* 0x0000000710007c0c */ /* 0x000fda000bf26110 */
[----:B0-----:R-:W-:Y:S05]  /*229f0*/  @P1 BRA `(.L_x_562) ;  /* 0x0000000400501947 */ /* 0x001fea0003800000 */
[----:B------:R-:W0:Y:S01]  /*22a00*/  S2R R8, SR_CTAID.X ;  /* 0x0000000000087919 */ /* 0x000e220000002500 */
[----:B------:R-:W-:Y:S01]  /*22a10*/  ULDC UR5, c[0x0][0x150] ;  /* 0x0000540000057ab9 */ /* 0x000fe20000000800 */
[----:B------:R-:W1:Y:S01]  /*22a20*/  LDC R3, c[0x0][0x144] ;  /* 0x00005100ff037b82 */ /* 0x000e620000000800 */
[----:B------:R-:W-:Y:S01]  /*22a30*/  ULDC.64 UR6, c[0x0][0x628] ;  /* 0x00018a0000067ab9 */ /* 0x000fe20000000a00 */
[----:B------:R-:W2:Y:S01]  /*22a40*/  S2R R5, SR_CTAID.Y ;  /* 0x0000000000057919 */ /* 0x000ea20000002600 */
[----:B------:R-:W-:Y:S01]  /*22a50*/  ISETP.NE.U32.AND P1, PT, RZ, UR6, PT ;  /* 0x00000006ff007c0c */ /* 0x000fe2000bf25070 */
[----:B------:R-:W-:-:S03]  /*22a60*/  ULDC UR8, c[0x0][0x630] ;  /* 0x00018c0000087ab9 */ /* 0x000fc60000000800 */
[----:B------:R-:W-:Y:S01]  /*22a70*/  ISETP.NE.AND.EX P1, PT, RZ, UR7, PT, P1 ;  /* 0x00000007ff007c0c */ /* 0x000fe2000bf25310 */
[----:B------:R-:W3:Y:S01]  /*22a80*/  LDC R12, c[0x0][0x148] ;  /* 0x00005200ff0c7b82 */ /* 0x000ee20000000800 */
[----:B0-----:R-:W-:Y:S02]  /*22a90*/  I2FP.F32.U32 R2, R8 ;  /* 0x0000000800027245 */ /* 0x001fe40000201000 */
[----:B--2---:R-:W-:-:S03]  /*22aa0*/  I2FP.F32.U32 R4, R5 ;  /* 0x0000000500047245 */ /* 0x004fc60000201000 */
[----:B------:R-:W-:Y:S01]  /*22ab0*/  FMUL R2, R2, UR5 ;  /* 0x0000000502027c20 */ /* 0x000fe20008400000 */
[----:B------:R-:W-:Y:S02]  /*22ac0*/  ULDC UR5, c[0x0][0x154] ;  /* 0x0000550000057ab9 */ /* 0x000fe40000000800 */
[----:B------:R-:W-:-:S03]  /*22ad0*/  FMUL R10, R4, UR5 ;  /* 0x00000005040a7c20 */ /* 0x000fc60008400000 */
[----:B------:R-:W0:Y:S08]  /*22ae0*/  F2I.U32.TRUNC.NTZ R2, R2 ;  /* 0x0000000200027305 */ /* 0x000e30000020f000 */
[----:B------:R-:W2:Y:S01]  /*22af0*/  F2I.U32.TRUNC.NTZ R10, R10 ;  /* 0x0000000a000a7305 */ /* 0x000ea2000020f000 */
[----:B0-----:R-:W-:Y:S02]  /*22b00*/  IMAD.MOV R4, RZ, RZ, -R2 ;  /* 0x000000ffff047224 */ /* 0x001fe400078e0a02 */
[----:B------:R-:W-:-:S02]  /*22b10*/  IMAD.MOV.U32 R2, RZ, RZ, R15 ;  /* 0x000000ffff027224 */ /* 0x000fc400078e000f */
[----:B-1----:R-:W-:Y:S02]  /*22b20*/  IMAD R8, R3, R4, R8 ;  /* 0x0000000403087224 */ /* 0x002fe400078e0208 */
[----:B--2---:R-:W-:-:S04]  /*22b30*/  IMAD.MOV R3, RZ, RZ, -R10 ;  /* 0x000000ffff037224 */ /* 0x004fc800078e0a0a */
[----:B---3--:R-:W-:Y:S02]  /*22b40*/  @P4 IMAD R8, R12, R3, R5 ;  /* 0x000000030c084224 */ /* 0x008fe400078e0205 */
[----:B------:R-:W-:Y:S01]  /*22b50*/  IMAD.MOV.U32 R3, RZ, RZ, R16 ;  /* 0x000000ffff037224 */ /* 0x000fe200078e0010 */
[----:B------:R-:W-:Y:S06]  /*22b60*/  @!P1 BRA `(.L_x_563) ;  /* 0x0000000000289947 */ /* 0x000fec0003800000 */
[----:B------:R-:W-:Y:S02]  /*22b70*/  ULDC UR5, c[0x0][0x634] ;  /* 0x00018d0000057ab9 */ /* 0x000fe40000000800 */
[----:B------:R-:W-:-:S05]  /*22b80*/  IADD3 R3, P1, R15, UR5, RZ ;  /* 0x000000050f037c10 */ /* 0x000fca000ff3e0ff */
[----:B------:R-:W-:-:S04]  /*22b90*/  IMAD.X R11, RZ, RZ, R16, P1 ;  /* 0x000000ffff0b7224 */ /* 0x000fc800008e0610 */
[----:B------:R-:W-:-:S04]  /*22ba0*/  IMAD.WIDE.U32 R4, R11, UR6, RZ ;  /* 0x000000060b047c25 */ /* 0x000fc8000f8e00ff */
[----:B------:R-:W-:-:S04]  /*22bb0*/  IMAD.WIDE.U32 R4, P1, R3, UR7, R4 ;  /* 0x0000000703047c25 */ /* 0x000fc8000f820004 */
[----:B------:R-:W-:-:S04]  /*22bc0*/  IMAD.WIDE.U32 R2, R3, UR6, RZ ;  /* 0x0000000603027c25 */ /* 0x000fc8000f8e00ff */
[----:B------:R-:W-:Y:S01]  /*22bd0*/  IMAD.MOV.U32 R2, RZ, RZ, R5 ;  /* 0x000000ffff027224 */ /* 0x000fe200078e0005 */
[----:B------:R-:W-:Y:S01]  /*22be0*/  IADD3 RZ, P3, R3, R4, RZ ;  /* 0x0000000403ff7210 */ /* 0x000fe20007f7e0ff */
[----:B------:R-:W-:-:S04]  /*22bf0*/  IMAD.X R3, RZ, RZ, RZ, P1 ;  /* 0x000000ffff037224 */ /* 0x000fc800008e06ff */
[----:B------:R-:W-:-:S08]  /*22c00*/  IMAD.WIDE.U32.X R2, R11, UR7, R2, P3 ;  /* 0x000000070b027c25 */ /* 0x000fd000098e0402 */
.L_x_563:
[--C-:B------:R-:W-:Y:S01]  /*22c10*/  SHF.R.U64 R10, R2, UR8, R3.reuse ;  /* 0x00000008020a7c19 */ /* 0x100fe20008001203 */
[----:B------:R-:W-:Y:S01]  /*22c20*/  ULDC.64 UR6, c[0x0][0x620] ;  /* 0x0001880000067ab9 */ /* 0x000fe20000000a00 */
[----:B------:R-:W-:Y:S01]  /*22c30*/  SHF.R.U32.HI R2, RZ, UR8, R3 ;  /* 0x00000008ff027c19 */ /* 0x000fe20008011603 */
[----:B------:R-:W-:Y:S01]  /*22c40*/  IMAD.MOV.U32 R3, RZ, RZ, R16 ;  /* 0x000000ffff037224 */ /* 0x000fe200078e0010 */
[----:B------:R-:W-:Y:S01]  /*22c50*/  IADD3 R11, P1, RZ, -R10, RZ ;  /* 0x8000000aff0b7210 */ /* 0x000fe20007f3e0ff */
[----:B------:R-:W-:-:S04]  /*22c60*/  ULDC UR5, c[0x0][0x618] ;  /* 0x0001860000057ab9 */ /* 0x000fc80000000800 */
[----:B------:R-:W-:-:S04]  /*22c70*/  IMAD.X R2, RZ, RZ, ~R2, P1 ;  /* 0x000000ffff027224 */ /* 0x000fc800008e0e02 */
[----:B------:R-:W-:-:S04]  /*22c80*/  IMAD R2, R2, UR6, RZ ;  /* 0x0000000602027c24 */ /* 0x000fc8000f8e02ff */
[----:B------:R-:W-:Y:S02]  /*22c90*/  IMAD R5, R11, UR7, R2 ;  /* 0x000000070b057c24 */ /* 0x000fe4000f8e0202 */
[----:B------:R-:W-:-:S04]  /*22ca0*/  IMAD.MOV.U32 R2, RZ, RZ, R15 ;  /* 0x000000ffff027224 */ /* 0x000fc800078e000f */
[----:B------:R-:W-:Y:S01]  /*22cb0*/  IMAD.WIDE.U32 R2, R11, UR6, R2 ;  /* 0x000000060b027c25 */ /* 0x000fe2000f8e0002 */
[----:B------:R-:W-:Y:S02]  /*22cc0*/  ULDC.64 UR6, c[0x0][0x640] ;  /* 0x0001900000067ab9 */ /* 0x000fe40000000a00 */
[----:B------:R-:W-:Y:S01]  /*22cd0*/  ISETP.NE.U32.AND P1, PT, RZ, UR6, PT ;  /* 0x00000006ff007c0c */ /* 0x000fe2000bf25070 */
[----:B------:R-:W-:-:S03]  /*22ce0*/  IMAD.IADD R3, R3, 0x1, R5 ;  /* 0x0000000103037824 */ /* 0x000fc600078e0205 */
[----:B------:R-:W-:Y:S02]  /*22cf0*/  ISETP.NE.AND.EX P1, PT, RZ, UR7, PT, P1 ;  /* 0x00000007ff007c0c */ /* 0x000fe4000bf25310 */
[--C-:B------:R-:W-:Y:S02]  /*22d00*/  SHF.R.U64 R11, R2, UR5, R3.reuse ;  /* 0x00000005020b7c19 */ /* 0x100fe40008001203 */
[----:B------:R-:W-:Y:S01]  /*22d10*/  SHF.R.U32.HI R2, RZ, UR5, R3 ;  /* 0x00000005ff027c19 */ /* 0x000fe20008011603 */
[----:B------:R-:W-:-:S03]  /*22d20*/  ULDC UR5, c[0x0][0x608] ;  /* 0x0001820000057ab9 */ /* 0x000fc60000000800 */
[--C-:B------:R-:W-:Y:S02]  /*22d30*/  SHF.R.U64 R12, R11, UR5, R2.reuse ;  /* 0x000000050b0c7c19 */ /* 0x100fe40008001202 */
[----:B------:R-:W-:Y:S01]  /*22d40*/  SHF.R.U32.HI R3, RZ, UR5, R2 ;  /* 0x00000005ff037c19 */ /* 0x000fe20008011602 */
[----:B------:R-:W-:-:S03]  /*22d50*/  ULDC UR5, c[0x0][0x658] ;  /* 0x0001960000057ab9 */ /* 0x000fc60000000800 */
[--C-:B------:R-:W-:Y:S02]  /*22d60*/  SHF.R.U64 R13, R12, UR5, R3.reuse ;  /* 0x000000050c0d7c19 */ /* 0x100fe40008001203 */
[----:B------:R-:W-:-:S03]  /*22d70*/  SHF.R.U32.HI R15, RZ, UR5, R3 ;  /* 0x00000005ff0f7c19 */ /* 0x000fc60008011603 */
[----:B------:R-:W-:Y:S02]  /*22d80*/  IMAD.MOV.U32 R2, RZ, RZ, R13 ;  /* 0x000000ffff027224 */ /* 0x000fe400078e000d */
        /* <DEDUP_REMOVED lines=12> */
.L_x_564:
[----:B------:R-:W-:Y:S01]  /*22e50*/  ULDC UR5, c[0x0][0x648] ;  /* 0x0001920000057ab9 */ /* 0x000fe20000000800 */
[----:B------:R-:W-:Y:S02]  /*22e60*/  LOP3.LUT R12, R12, UR17, RZ, 0xc0, !PT ;  /* 0x000000110c0c7c12 */ /* 0x000fe4000f8ec0ff */
[----:B------:R-:W-:Y:S01]  /*22e70*/  SHF.R.U64 R3, R2, UR5, R3 ;  /* 0x0000000502037c19 */ /* 0x000fe20008001203 */
[----:B------:R-:W-:-:S04]  /*22e80*/  ULDC UR5, c[0x0][0x638] ;  /* 0x00018e0000057ab9 */ /* 0x000fc80000000800 */
[----:B------:R-:W-:Y:S02]  /*22e90*/  IMAD.MOV R2, RZ, RZ, -R3 ;  /* 0x000000ffff027224 */ /* 0x000fe400078e0a03 */
[----:B------:R-:W-:Y:S02]  /*22ea0*/  IMAD R5, R3, UR18, R12 ;  /* 0x0000001203057c24 */ /* 0x000fe4000f8e020c */
[----:B------:R-:W-:Y:S01]  /*22eb0*/  IMAD R13, R2, UR5, R13 ;  /* 0x00000005020d7c24 */ /* 0x000fe2000f8e020d */
[----:B------:R-:W-:Y:S01]  /*22ec0*/  ULDC UR5, c[0x0][0x610] ;  /* 0x0001840000057ab9 */ /* 0x000fe20000000800 */
[----:B------:R-:W-:Y:S01]  /*22ed0*/  LOP3.LUT R2, R11, UR4, RZ, 0xc0, !PT ;  /* 0x000000040b027c12 */ /* 0x000fe2000f8ec0ff */
[----:B------:R-:W-:Y:S01]  /*22ee0*/  IMAD R8, R5, UR5, R8 ;  /* 0x0000000505087c24 */ /* 0x000fe2000f8e0208 */
[----:B------:R-:W-:-:S03]  /*22ef0*/  ULDC UR5, c[0x0][0x600] ;  /* 0x0001800000057ab9 */ /* 0x000fc60000000800 */
[----:B------:R-:W-:Y:S02]  /*22f00*/  IMAD R13, R13, UR5, R2 ;  /* 0x000000050d0d7c24 */ /* 0x000fe4000f8e0202 */
[----:B------:R-:W-:-:S03]  /*22f10*/  IMAD.MOV.U32 R2, RZ, RZ, 0x1 ;  /* 0x00000001ff027424 */ /* 0x000fc600078e00ff */
[----:B------:R-:W-:Y:S02]  /*22f20*/  SEL R4, R13, R8, !P4 ;  /* 0x000000080d047207 */ /* 0x000fe40006000000 */
[----:B------:R-:W-:-:S07]  /*22f30*/  SEL R5, R8, R13, !P4 ;  /* 0x0000000d08057207 */ /* 0x000fce0006000000 */
.L_x_562:
[----:B------:R-:W-:Y:S05]  /*22f40*/  BSYNC B1 ;  /* 0x0000000000017941 */ /* 0x000fea0003800000 */
.L_x_561:
[----:B------:R-:W-:-:S13]  /*22f50*/  LOP3.LUT P1, RZ, R2, 0xff, RZ, 0xc0, !PT ;  /* 0x000000ff02ff7812 */ /* 0x000fda000782c0ff */
[----:B------:R-:W-:Y:S05]  /*22f60*/  @P1 BRA `(.L_x_565) ;  /* 0xfffffff400401947 */ /* 0x000fea000383ffff */
[----:B------:R-:W-:Y:S05]  /*22f70*/  BSYNC B0 ;  /* 0x0000000000007941 */ /* 0x000fea0003800000 */
.L_x_553:
[----:B------:R-:W-:-:S03]  /*22f80*/  UMOV UR5, 0xffffffff ;  /* 0xffffffff00057882 */ /* 0x000fc60000000000 */
[----:B------:R-:W-:Y:S05]  /*22f90*/  BRA.DIV UR5, `(.L_x_566) ;  /* 0x0000000605707947 */ /* 0x000fea000b800000 */
[----:B------:R-:W-:-:S13]  /*22fa0*/  ELECT P0, URZ, PT ;  /* 0x00000000003f782f */ /* 0x000fda0003800000 */
.L_x_582:
[----:B------:R-:W-:Y:S04]  /*22fb0*/  BSSY B0, `(.L_x_567) ;  /* 0x000003e000007945 */ /* 0x000fe80003800000 */
[----:B------:R-:W-:Y:S05]  /*22fc0*/  @!P0 BRA `(.L_x_568) ;  /* 0x0000000000f08947 */ /* 0x000fea0003800000 */
[----:B------:R-:W-:-:S04]  /*22fd0*/  ULOP3.LUT UR5, UR13, 0x2, URZ, 0xfc, !UPT ;  /* 0x000000020d057892 */ /* 0x000fc8000f8efc3f */
[----:B------:R-:W-:-:S06]  /*22fe0*/  UISETP.NE.AND UP0, UPT, UR5, 0x3, UPT ;  /* 0x000000030500788c */ /* 0x000fcc000bf05270 */
[----:B------:R-:W-:-:S13]  /*22ff0*/  PLOP3.LUT P0, PT, PT, PT, UP0, 0x80, 0x0 ;  /* 0x000000000000781c */ /* 0x000fda0003f0f008 */
[----:B------:R-:W-:Y:S05]  /*23000*/  @!P0 BRA `(.L_x_569) ;  /* 0x0000000000048947 */ /* 0x000fea0003800000 */
[----:B------:R-:W-:Y:S01]  /*23010*/  BPT.TRAP 0x1 ;  /* 0x000000040000795c */ /* 0x000fe20000300000 */
.L_x_569:
[----:B------:R-:W0:Y:S01]  /*23020*/  S2R R3, SR_CgaCtaId ;  /* 0x0000000000037919 */ /* 0x000e220000008800 */
[----:B------:R-:W-:Y:S02]  /*23030*/  MOV R0, 0x400 ;  /* 0x0000040000007802 */ /* 0x000fe40000000f00 */
[----:B------:R-:W-:Y:S02]  /*23040*/  SHF.L.U32 R2, R6, 0x1f, RZ ;  /* 0x0000001f06027819 */ /* 0x000fe400000006ff */
[----:B0-----:R-:W-:-:S05]  /*23050*/  LEA R0, R3, R0, 0x18 ;  /* 0x0000000003007211 */ /* 0x001fca00078ec0ff */
[----:B------:R-:W-:-:S04]  /*23060*/  VIADD R0, R0, 0x30 ;  /* 0x0000003000007836 */ /* 0x000fc80000000000 */
[----:B------:R-:W-:-:S04]  /*23070*/  IMAD R3, R7, 0x8, R0 ;  /* 0x0000000807037824 */ /* 0x000fc800078e0200 */
[----:B------:R-:W0:Y:S02]  /*23080*/  SYNCS.PHASECHK.TRANS64.TRYWAIT P0, [R3+URZ], R2 ;  /* 0x00000002030075a7 */ /* 0x000e24000800017f */
[----:B0-----:R-:W-:Y:S05]  /*23090*/  @!P0 BRA `(.L_x_570) ;  /* 0x0000000400548947 */ /* 0x001fea0003800000 */
.L_x_583:
[----:B------:R-:W-:-:S05]  /*230a0*/  VIADD R7, R7, 0x1 ;  /* 0x0000000107077836 */ /* 0x000fca0000000000 */
[----:B------:R-:W-:-:S04]  /*230b0*/  ISETP.NE.AND P0, PT, R7, 0x6, PT ;  /* 0x000000060700780c */ /* 0x000fc80003f05270 */
[----:B0-----:R-:W-:Y:S02]  /*230c0*/  SEL R3, RZ, 0x1, P0 ;  /* 0x00000001ff037807 */ /* 0x001fe40000000000 */
[----:B------:R-:W-:Y:S02]  /*230d0*/  SEL R7, R7, RZ, P0 ;  /* 0x000000ff07077207 */ /* 0x000fe40000000000 */
[----:B------:R-:W-:-:S03]  /*230e0*/  LOP3.LUT R6, R6, R3, RZ, 0x3c, !PT ;  /* 0x0000000306067212 */ /* 0x000fc600078e3cff */
[----:B------:R-:W-:Y:S01]  /*230f0*/  IMAD R3, R7, 0x8, R0 ;  /* 0x0000000807037824 */ /* 0x000fe200078e0200 */
[----:B------:R-:W-:-:S04]  /*23100*/  SHF.L.U32 R2, R6, 0x1f, RZ ;  /* 0x0000001f06027819 */ /* 0x000fc800000006ff */
[----:B------:R-:W0:Y:S02]  /*23110*/  SYNCS.PHASECHK.TRANS64.TRYWAIT P0, [R3+URZ], R2 ;  /* 0x00000002030075a7 */ /* 0x000e24000800017f */
[----:B0-----:R-:W-:Y:S05]  /*23120*/  @!P0 BRA `(.L_x_571) ;  /* 0x0000000400448947 */ /* 0x001fea0003800000 */
.L_x_584:
[----:B0-----:R-:W-:-:S05]  /*23130*/  VIADD R2, R7, 0x1 ;  /* 0x0000000107027836 */ /* 0x001fca0000000000 */
[----:B------:R-:W-:-:S04]  /*23140*/  ISETP.NE.AND P0, PT, R2, 0x6, PT ;  /* 0x000000060200780c */ /* 0x000fc80003f05270 */
[----:B------:R-:W-:Y:S02]  /*23150*/  SEL R3, RZ, 0x1, P0 ;  /* 0x00000001ff037807 */ /* 0x000fe40000000000 */
[----:B------:R-:W-:Y:S02]  /*23160*/  SEL R5, R2, RZ, P0 ;  /* 0x000000ff02057207 */ /* 0x000fe40000000000 */
[----:B------:R-:W-:-:S03]  /*23170*/  LOP3.LUT R6, R6, R3, RZ, 0x3c, !PT ;  /* 0x0000000306067212 */ /* 0x000fc600078e3cff */
[----:B------:R-:W-:Y:S01]  /*23180*/  IMAD R3, R5, 0x8, R0 ;  /* 0x0000000805037824 */ /* 0x000fe200078e0200 */
[----:B------:R-:W-:-:S04]  /*23190*/  SHF.L.U32 R2, R6, 0x1f, RZ ;  /* 0x0000001f06027819 */ /* 0x000fc800000006ff */
[----:B------:R-:W0:Y:S02]  /*231a0*/  SYNCS.PHASECHK.TRANS64.TRYWAIT P0, [R3+URZ], R2 ;  /* 0x00000002030075a7 */ /* 0x000e24000800017f */
[----:B0-----:R-:W-:Y:S05]  /*231b0*/  @!P0 BRA `(.L_x_572) ;  /* 0x0000000400348947 */ /* 0x001fea0003800000 */
.L_x_585:
        /* <DEDUP_REMOVED lines=9> */
.L_x_586:
        /* <DEDUP_REMOVED lines=9> */
.L_x_587:
[----:B0-----:R-:W-:-:S05]  /*232e0*/  VIADD R2, R5, 0x1 ;  /* 0x0000000105027836 */ /* 0x001fca0000000000 */
[----:B------:R-:W-:-:S04]  /*232f0*/  ISETP.NE.AND P0, PT, R2, 0x6, PT ;  /* 0x000000060200780c */ /* 0x000fc80003f05270 */
[----:B------:R-:W-:Y:S02]  /*23300*/  SEL R4, RZ, 0x1, P0 ;  /* 0x00000001ff047807 */ /* 0x000fe40000000000 */
[----:B------:R-:W-:Y:S02]  /*23310*/  SEL R3, R2, RZ, P0 ;  /* 0x000000ff02037207 */ /* 0x000fe40000000000 */
[----:B------:R-:W-:-:S03]  /*23320*/  LOP3.LUT R4, R7, R4, RZ, 0x3c, !PT ;  /* 0x0000000407047212 */ /* 0x000fc600078e3cff */
[----:B------:R-:W-:Y:S01]  /*23330*/  IMAD R3, R3, 0x8, R0 ;  /* 0x0000000803037824 */ /* 0x000fe200078e0200 */
[----:B------:R-:W-:-:S07]  /*23340*/  SHF.L.U32 R0, R4, 0x1f, RZ ;  /* 0x0000001f04007819 */ /* 0x000fce00000006ff */
.L_x_575:
[----:B0-----:R0:W1:Y:S02]  /*23350*/  SYNCS.PHASECHK.TRANS64.TRYWAIT P0, [R3+URZ], R0 ;  /* 0x00000000030075a7 */ /* 0x001064000800017f */
[----:B-1----:R-:W-:Y:S05]  /*23360*/  @!P0 NANOSLEEP.SYNCS 0x989680 ;  /* 0x009896800000895d */ /* 0x002fea0003900000 */
[----:B------:R-:W1:Y:S02]  /*23370*/  @!P0 SYNCS.PHASECHK.TRANS64 P0, [R3+URZ], R0 ;  /* 0x00000000030085a7 */ /* 0x000e64000800007f */
[----:B-1----:R-:W-:Y:S05]  /*23380*/  @!P0 BRA `(.L_x_575) ;  /* 0xfffffffc00f08947 */ /* 0x002fea000383ffff */
.L_x_568:
[----:B------:R-:W-:Y:S05]  /*23390*/  BSYNC B0 ;  /* 0x0000000000007941 */ /* 0x000fea0003800000 */
.L_x_567:
[----:B------:R-:W-:Y:S05]  /*233a0*/  EXIT ;  /* 0x000000000000794d */ /* 0x000fea0003800000 */
.L_x_17:
[----:B-1----:R-:W-:-:S04]  /*233b0*/  IMAD.U32 R3, RZ, RZ, UR7 ;  /* 0x00000007ff037e24 */ /* 0x002fc8000f8e00ff */
[----:B------:R1:W4:Y:S03]  /*233c0*/  SYNCS.PHASECHK.TRANS64.TRYWAIT P0, [R3+URZ], R0 ;  /* 0x00000000030075a7 */ /* 0x000326000800017f */
[----:B----4-:R-:W-:Y:S05]  /*233d0*/  @!P0 NANOSLEEP.SYNCS 0x989680 ;  /* 0x009896800000895d */ /* 0x010fea0003900000 */
[----:B------:R-:W4:Y:S02]  /*233e0*/  @!P0 SYNCS.PHASECHK.TRANS64 P0, [R3+URZ], R0 ;  /* 0x00000000030085a7 */ /* 0x000f24000800007f */
[----:B----4-:R-:W-:Y:S05]  /*233f0*/  @!P0 BRA `(.L_x_17) ;  /* 0xfffffffc00ec8947 */ /* 0x010fea000383ffff */
[----:B------:R-:W-:Y:S05]  /*23400*/  BRA `(.L_x_16) ;  /* 0xfffffdf400dc7947 */ /* 0x000fea000383ffff */
.L_x_23:
[----:B-----5:R4:W-:Y:S02]  /*23410*/  STL [R1+0x470], R0 ;  /* 0x0004700001007387 */ /* 0x0209e40000100800 */
[----:B----4-:R-:W-:-:S04]  /*23420*/  IMAD.U32 R0, RZ, RZ, UR15 ;  /* 0x0000000fff007e24 */ /* 0x010fc8000f8e00ff */
[----:B------:R4:W0:Y:S03]  /*23430*/  SYNCS.PHASECHK.TRANS64.TRYWAIT P0, [R0+URZ], R3 ;  /* 0x00000003000075a7 */ /* 0x000826000800017f */
[----:B0-----:R-:W-:Y:S05]  /*23440*/  @!P0 NANOSLEEP.SYNCS 0x989680 ;  /* 0x009896800000895d */ /* 0x001fea0003900000 */
[----:B------:R4:W0:Y:S02]  /*23450*/  @!P0 SYNCS.PHASECHK.TRANS64 P0, [R0+URZ], R3 ;  /* 0x00000003000085a7 */ /* 0x000824000800007f */
[----:B----4-:R4:W5:Y:S02]  /*23460*/  LDL.LU R0, [R1+0x470] ;  /* 0x0004700001007983 */ /* 0x0109640000300800 */
[----:B0---4-:R-:W-:Y:S05]  /*23470*/  @!P0 BRA `(.L_x_23) ;  /* 0xfffffffc00e48947 */ /* 0x011fea000383ffff */
[----:B------:R-:W-:Y:S05]  /*23480*/  BRA `(.L_x_22) ;  /* 0xfffffe2c00bc7947 */ /* 0x000fea000383ffff */
.L_x_554:
[----:B------:R-:W-:Y:S01]  /*23490*/  BSSY B1, `(.L_x_576) ;  /* 0x0000006000017945 */ /* 0x000fe20003800000 */
[----:B------:R-:W-:-:S07]  /*234a0*/  IMAD.MOV.U32 R2, RZ, RZ, -0x1 ;  /* 0xffffffffff027424 */ /* 0x000fce00078e00ff */
[----:B------:R-:W-:Y:S05]  /*234b0*/  WARPSYNC.COLLECTIVE R2, `(.L_x_577) ;  /* 0x00000000020c7348 */ /* 0x000fea0003c00000 */
[----:B------:R-:W-:Y:S02]  /*234c0*/  ELECT P1, UR62, PT ;  /* 0x00000000003e782f */ /* 0x000fe40003820000 */
[----:B------:R-:W-:Y:S01]  /*234d0*/  MOV R2, UR62 ;  /* 0x0000003e00027c02 */ /* 0x000fe20008000f00 */
[----:B------:R-:W-:Y:S10]  /*234e0*/  ENDCOLLECTIVE ;  /* 0x000000000000791b */ /* 0x000ff40003800000 */
.L_x_577:
[----:B------:R-:W-:Y:S05]  /*234f0*/  BSYNC B1 ;  /* 0x0000000000017941 */ /* 0x000fea0003800000 */
.L_x_576:
[----:B------:R-:W-:Y:S05]  /*23500*/  BRA `(.L_x_578) ;  /* 0xffffffec00e47947 */ /* 0x000fea000383ffff */
.L_x_557:
[----:B-1----:R1:W2:Y:S02]  /*23510*/  SYNCS.PHASECHK.TRANS64.TRYWAIT P1, [R16+URZ+0x30], R11 ;  /* 0x0000300b100075a7 */ /* 0x0022a4000802017f */
[----:B--2---:R-:W-:Y:S05]  /*23520*/  @!P1 NANOSLEEP.SYNCS 0x989680 ;  /* 0x009896800000995d */ /* 0x004fea0003900000 */
[----:B------:R-:W2:Y:S02]  /*23530*/  @!P1 SYNCS.PHASECHK.TRANS64 P1, [R16+URZ+0x30], R11 ;  /* 0x0000300b100095a7 */ /* 0x000ea4000802007f */
[----:B--2---:R-:W-:Y:S05]  /*23540*/  @!P1 BRA `(.L_x_557) ;  /* 0xfffffffc00f09947 */ /* 0x004fea000383ffff */
[----:B------:R-:W-:Y:S05]  /*23550*/  BRA `(.L_x_579) ;  /* 0xfffffff000187947 */ /* 0x000fea000383ffff */
.L_x_566:
[----:B------:R-:W-:Y:S01]  /*23560*/  BSSY B0, `(.L_x_580) ;  /* 0x0000006000007945 */ /* 0x000fe20003800000 */
[----:B------:R-:W-:-:S07]  /*23570*/  IMAD.MOV.U32 R2, RZ, RZ, -0x1 ;  /* 0xffffffffff027424 */ /* 0x000fce00078e00ff */
[----:B------:R-:W-:Y:S05]  /*23580*/  WARPSYNC.COLLECTIVE R2, `(.L_x_581) ;  /* 0x00000000020c7348 */ /* 0x000fea0003c00000 */
[----:B------:R-:W-:Y:S02]  /*23590*/  ELECT P1, UR62, PT ;  /* 0x00000000003e782f */ /* 0x000fe40003820000 */
[----:B------:R-:W-:Y:S01]  /*235a0*/  MOV R2, UR62 ;  /* 0x0000003e00027c02 */ /* 0x000fe20008000f00 */
[----:B------:R-:W-:Y:S10]  /*235b0*/  ENDCOLLECTIVE ;  /* 0x000000000000791b */ /* 0x000ff40003800000 */
.L_x_581:
[----:B------:R-:W-:Y:S05]  /*235c0*/  BSYNC B0 ;  /* 0x0000000000007941 */ /* 0x000fea0003800000 */
.L_x_580:
[----:B------:R-:W-:Y:S01]  /*235d0*/  PLOP3.LUT P0, PT, P1, PT, PT, 0x80, 0x0 ;  /* 0x000000000000781c */ /* 0x000fe20000f0f070 */
[----:B------:R-:W-:-:S12]  /*235e0*/  BRA `(.L_x_582) ;  /* 0xfffffff800707947 */ /* 0x000fd8000383ffff */
.L_x_570:
[----:B0-----:R0:W1:Y:S02]  /*235f0*/  SYNCS.PHASECHK.TRANS64.TRYWAIT P0, [R3+URZ], R2 ;  /* 0x00000002030075a7 */ /* 0x001064000800017f */
[----:B-1----:R-:W-:Y:S05]  /*23600*/  @!P0 NANOSLEEP.SYNCS 0x989680 ;  /* 0x009896800000895d */ /* 0x002fea0003900000 */
[----:B------:R-:W1:Y:S02]  /*23610*/  @!P0 SYNCS.PHASECHK.TRANS64 P0, [R3+URZ], R2 ;  /* 0x00000002030085a7 */ /* 0x000e64000800007f */
[----:B-1----:R-:W-:Y:S05]  /*23620*/  @!P0 BRA `(.L_x_570) ;  /* 0xfffffffc00f08947 */ /* 0x002fea000383ffff */
[----:B------:R-:W-:Y:S05]  /*23630*/  BRA `(.L_x_583) ;  /* 0xfffffff800987947 */ /* 0x000fea000383ffff */
.L_x_571:
[----:B0-----:R0:W1:Y:S02]  /*23640*/  SYNCS.PHASECHK.TRANS64.TRYWAIT P0, [R3+URZ], R2 ;  /* 0x00000002030075a7 */ /* 0x001064000800017f */
[----:B-1----:R-:W-:Y:S05]  /*23650*/  @!P0 NANOSLEEP.SYNCS 0x989680 ;  /* 0x009896800000895d */ /* 0x002fea0003900000 */
[----:B------:R-:W1:Y:S02]  /*23660*/  @!P0 SYNCS.PHASECHK.TRANS64 P0, [R3+URZ], R2 ;  /* 0x00000002030085a7 */ /* 0x000e64000800007f */
[----:B-1----:R-:W-:Y:S05]  /*23670*/  @!P0 BRA `(.L_x_571) ;  /* 0xfffffffc00f08947 */ /* 0x002fea000383ffff */
[----:B------:R-:W-:Y:S05]  /*23680*/  BRA `(.L_x_584) ;  /* 0xfffffff800a87947 */ /* 0x000fea000383ffff */
.L_x_572:
[----:B0-----:R0:W1:Y:S02]  /*23690*/  SYNCS.PHASECHK.TRANS64.TRYWAIT P0, [R3+URZ], R2 ;  /* 0x00000002030075a7 */ /* 0x001064000800017f */
[----:B-1----:R-:W-:Y:S05]  /*236a0*/  @!P0 NANOSLEEP.SYNCS 0x989680 ;  /* 0x009896800000895d */ /* 0x002fea0003900000 */
[----:B------:R-:W1:Y:S02]  /*236b0*/  @!P0 SYNCS.PHASECHK.TRANS64 P0, [R3+URZ], R2 ;  /* 0x00000002030085a7 */ /* 0x000e64000800007f */
[----:B-1----:R-:W-:Y:S05]  /*236c0*/  @!P0 BRA `(.L_x_572) ;  /* 0xfffffffc00f08947 */ /* 0x002fea000383ffff */
[----:B------:R-:W-:Y:S05]  /*236d0*/  BRA `(.L_x_585) ;  /* 0xfffffff800b87947 */ /* 0x000fea000383ffff */
.L_x_573:
[----:B0-----:R0:W1:Y:S02]  /*236e0*/  SYNCS.PHASECHK.TRANS64.TRYWAIT P0, [R3+URZ], R2 ;  /* 0x00000002030075a7 */ /* 0x001064000800017f */
[----:B-1----:R-:W-:Y:S05]  /*236f0*/  @!P0 NANOSLEEP.SYNCS 0x989680 ;  /* 0x009896800000895d */ /* 0x002fea0003900000 */
[----:B------:R-:W1:Y:S02]  /*23700*/  @!P0 SYNCS.PHASECHK.TRANS64 P0, [R3+URZ], R2 ;  /* 0x00000002030085a7 */ /* 0x000e64000800007f */
[----:B-1----:R-:W-:Y:S05]  /*23710*/  @!P0 BRA `(.L_x_573) ;  /* 0xfffffffc00f08947 */ /* 0x002fea000383ffff */
[----:B------:R-:W-:Y:S05]  /*23720*/  BRA `(.L_x_586) ;  /* 0xfffffff800c87947 */ /* 0x000fea000383ffff */
.L_x_574:
[----:B0-----:R0:W1:Y:S02]  /*23730*/  SYNCS.PHASECHK.TRANS64.TRYWAIT P0, [R3+URZ], R2 ;  /* 0x00000002030075a7 */ /* 0x001064000800017f */
[----:B-1----:R-:W-:Y:S05]  /*23740*/  @!P0 NANOSLEEP.SYNCS 0x989680 ;  /* 0x009896800000895d */ /* 0x002fea0003900000 */
[----:B------:R-:W1:Y:S02]  /*23750*/  @!P0 SYNCS.PHASECHK.TRANS64 P0, [R3+URZ], R2 ;  /* 0x00000002030085a7 */ /* 0x000e64000800007f */
[----:B-1----:R-:W-:Y:S05]  /*23760*/  @!P0 BRA `(.L_x_574) ;  /* 0xfffffffc00f08947 */ /* 0x002fea000383ffff */
[----:B------:R-:W-:Y:S05]  /*23770*/  BRA `(.L_x_587) ;  /* 0xfffffff800d87947 */ /* 0x000fea000383ffff */
.L_x_588:
[----:B------:R-:W-:-:S00]  /*23780*/  BRA `(.L_x_588) ;  /* 0xfffffffc00fc7947 */ /* 0x000fc0000383ffff */
[----:B------:R-:W-:-:S00]  /*23790*/  NOP ;  /* 0x0000000000007918 */ /* 0x000fc00000000000 */
        /* <DEDUP_REMOVED lines=14> */
.L_x_589:


//--------------------- .nv.shared._ZN7cutlass13device_kernelINS_4gemm6kernel13GemmUniversalIN4cute5tupleIJiiiiEEENS1_10collective13CollectiveMmaINS1_37MainloopSm90TmaGmmaWarpSpecializedFP8ILi6ENS5_IJNS4_1CILi1EEESB_SB_EEENS1_35KernelTmaWarpSpecializedCooperativeEEENS5_IJNSA_ILi256EEESF_NSA_ILi32EEEEEENS_12float_e4m3_tENS5_IJlSB_lEEESI_SJ_NS4_8TiledMMAINS4_8MMA_AtomIJNS4_4SM904GMMA31MMA_64x256x32_F32E4M3E4M3_SS_TNILNSN_7ScaleInE1ELSP_1EEEEEENS4_6LayoutINS5_IJNSA_ILi2EEESB_SB_EEENS5_IJSB_NSA_ILi0EEESV_EEEEENS5_IJNS4_10UnderscoreESY_SY_EEEEENS4_13SM90_TMA_LOADENS4_14ComposedLayoutINS4_7SwizzleILi1ELi4ELi3EEENS4_18smem_ptr_flag_bitsILi8EEENSS_INS5_IJNSA_ILi8EEESG_EEENS5_IJSG_SB_EEEEEEEvNS4_8identityES11_S1B_vS1C_EENS_8epilogue10collective6detail29Sm90TmaWarpSpecializedAdapterINS1F_15DefaultEpilogueISI_SJ_SJ_NS1E_6thread17LinearCombinationISI_Li1EffLNS1J_9ScaleType4KindE0ELNS_15FloatRoundStyleE2ESI_EENS1_15EpilogueDefaultEEEEEvvEEEEvNT_6ParamsE --------------------------
	.section	.nv.shared._ZN7cutlass13device_kernelINS_4gemm6kernel13GemmUniversalIN4cute5tupleIJiiiiEEENS1_10collective13CollectiveMmaINS1_37MainloopSm90TmaGmmaWarpSpecializedFP8ILi6ENS5_IJNS4_1CILi1EEESB_SB_EEENS1_35KernelTmaWarpSpecializedCooperativeEEENS5_IJNSA_ILi256EEESF_NSA_ILi32EEEEEENS_12float_e4m3_tENS5_IJlSB_lEEESI_SJ_NS4_8TiledMMAINS4_8MMA_AtomIJNS4_4SM904GMMA31MMA_64x256x32_F32E4M3E4M3_SS_TNILNSN_7ScaleInE1ELSP_1EEEEEENS4_6LayoutINS5_IJNSA_ILi2EEESB_SB_EEENS5_IJSB_NSA_ILi0EEESV_EEEEENS5_IJNS4_10UnderscoreESY_SY_EEEEENS4_13SM90_TMA_LOADENS4_14ComposedLayoutINS4_7SwizzleILi1ELi4ELi3EEENS4_18smem_ptr_flag_bitsILi8EEENSS_INS5_IJNSA_ILi8EEESG_EEENS5_IJSG_SB_EEEEEEEvNS4_8identityES11_S1B_vS1C_EENS_8epilogue10collective6detail29Sm90TmaWarpSpecializedAdapterINS1F_15DefaultEpilogueISI_SJ_SJ_NS1E_6thread17LinearCombinationISI_Li1EffLNS1J_9ScaleType4KindE0ELNS_15FloatRoundStyleE2ESI_EENS1_15EpilogueDefaultEEEEEvvEEEEvNT_6ParamsE,"aw",@nobits
	.sectionflags	@""
	.align	16
	.zero		1024


//--------------------- .nv.shared.reserved.0     --------------------------
	.section	.nv.shared.reserved.0,"aw",@nobits
	.weak		__nv_reservedSMEM_offset_0_alias
	.size		__nv_reservedSMEM_offset_0_alias, 0, 0
	.other		__nv_reservedSMEM_offset_0_alias,@"STO_CUDA_RESERVED_SHARED STV_DEFAULT"
__nv_reservedSMEM_offset_0_alias:
	.zero		0


//--------------------- .nv.global                --------------------------
	.section	.nv.global,"aw",@nobits
.nv.global:
	.type		_ZN40_INTERNAL_24f6f69a_4_k_cu_e03ae81e_273554cute1_E,@object
	.size		_ZN40_INTERNAL_24f6f69a_4_k_cu_e03ae81e_273554cute1_E,(_ZN40_INTERNAL_24f6f69a_4_k_cu_e03ae81e_273554cuda3std3__45__cpo6cbeginE - _ZN40_INTERNAL_24f6f69a_4_k_cu_e03ae81e_273554cute1_E)
_ZN40_INTERNAL_24f6f69a_4_k_cu_e03ae81e_273554cute1_E:
	.zero		1
	.type		_ZN40_INTERNAL_24f6f69a_4_k_cu_e03ae81e_273554cuda3std3__45__cpo6cbeginE,@object
	.size		_ZN40_INTERNAL_24f6f69a_4_k_cu_e03ae81e_273554cuda3std3__45__cpo6cbeginE,(_ZN40_INTERNAL_24f6f69a_4_k_cu_e03ae81e_273554cuda3std3__48in_placeE - _ZN40_INTERNAL_24f6f69a_4_k_cu_e03ae81e_273554cuda3std3__45__cpo6cbeginE)
_ZN40_INTERNAL_24f6f69a_4_k_cu_e03ae81e_273554cuda3std3__45__cpo6cbeginE:
	.zero		1
	.type		_ZN40_INTERNAL_24f6f69a_4_k_cu_e03ae81e_273554cuda3std3__48in_placeE,@object
	.size		_ZN40_INTERNAL_24f6f69a_4_k_cu_e03ae81e_273554cuda3std3__48in_placeE,(_ZN40_INTERNAL_24f6f69a_4_k_cu_e03ae81e_273554cuda3std6ranges3__45__cpo9iter_moveE - _ZN40_INTERNAL_24f6f69a_4_k_cu_e03ae81e_273554cuda3std3__48in_placeE)
_ZN40_INTERNAL_24f6f69a_4_k_cu_e03ae81e_273554cuda3std3__48in_placeE:
	.zero		1
	.type		_ZN40_INTERNAL_24f6f69a_4_k_cu_e03ae81e_273554cuda3std6ranges3__45__cpo9iter_moveE,@object
	.size		_ZN40_INTERNAL_24f6f69a_4_k_cu_e03ae81e_273554cuda3std6ranges3__45__cpo9iter_moveE,(_ZN40_INTERNAL_24f6f69a_4_k_cu_e03ae81e_273554cuda3std3__45__cpo5beginE - _ZN40_INTERNAL_24f6f69a_4_k_cu_e03ae81e_273554cuda3std6ranges3__45__cpo9iter_moveE)
_ZN40_INTERNAL_24f6f69a_4_k_cu_e03ae81e_273554cuda3std6ranges3__45__cpo9iter_moveE:
	.zero		1
	.type		_ZN40_INTERNAL_24f6f69a_4_k_cu_e03ae81e_273554cuda3std3__45__cpo5beginE,@object
	.size		_ZN40_INTERNAL_24f6f69a_4_k_cu_e03ae81e_273554cuda3std3__45__cpo5beginE,(_ZN40_INTERNAL_24f6f69a_4_k_cu_e03ae81e_273554cuda3std3__442_GLOBAL__N__24f6f69a_4_k_cu_e03ae81e_273556ignoreE - _ZN40_INTERNAL_24f6f69a_4_k_cu_e03ae81e_273554cuda3std3__45__cpo5beginE)
_ZN40_INTERNAL_24f6f69a_4_k_cu_e03ae81e_273554cuda3std3__45__cpo5beginE:
	.zero		1
	.type		_ZN40_INTERNAL_24f6f69a_4_k_cu_e03ae81e_273554cuda3std3__442_GLOBAL__N__24f6f69a_4_k_cu_e03ae81e_273556ignoreE,@object
	.size		_ZN40_INTERNAL_24f6f69a_4_k_cu_e03ae81e_273554cuda3std3__442_GLOBAL__N__24f6f69a_4_k_cu_e03ae81e_273556ignoreE,(_ZN40_INTERNAL_24f6f69a_4_k_cu_e03ae81e_273554cute7productE - _ZN40_INTERNAL_24f6f69a_4_k_cu_e03ae81e_273554cuda3std3__442_GLOBAL__N__24f6f69a_4_k_cu_e03ae81e_273556ignoreE)
_ZN40_INTERNAL_24f6f69a_4_k_cu_e03ae81e_273554cuda3std3__442_GLOBAL__N__24f6f69a_4_k_cu_e03ae81e_273556ignoreE:
	.zero		1
	.type		_ZN40_INTERNAL_24f6f69a_4_k_cu_e03ae81e_273554cute7productE,@object
	.size		_ZN40_INTERNAL_24f6f69a_4_k_cu_e03ae81e_273554cute7productE,(_ZN40_INTERNAL_24f6f69a_4_k_cu_e03ae81e_273554cuda3std3__45__cpo3endE - _ZN40_INTERNAL_24f6f69a_4_k_cu_e03ae81e_273554cute7productE)
_ZN40_INTERNAL_24f6f69a_4_k_cu_e03ae81e_273554cute7productE:
	.zero		1
	.type		_ZN40_INTERNAL_24f6f69a_4_k_cu_e03ae81e_273554cuda3std3__45__cpo3endE,@object
	.size		_ZN40_INTERNAL_24f6f69a_4_k_cu_e03ae81e_273554cuda3std3__45__cpo3endE,(_ZN40_INTERNAL_24f6f69a_4_k_cu_e03ae81e_273554cuda3std3__419piecewise_constructE - _ZN40_INTERNAL_24f6f69a_4_k_cu_e03ae81e_273554cuda3std3__45__cpo3endE)
_ZN40_INTERNAL_24f6f69a_4_k_cu_e03ae81e_273554cuda3std3__45__cpo3endE:
	.zero		1
	.type		_ZN40_INTERNAL_24f6f69a_4_k_cu_e03ae81e_273554cuda3std3__419piecewise_constructE,@object
	.size		_ZN40_INTERNAL_24f6f69a_4_k_cu_e03ae81e_273554cuda3std3__419piecewise_constructE,(_ZN40_INTERNAL_24f6f69a_4_k_cu_e03ae81e_273554cuda3std3__45__cpo4cendE - _ZN40_INTERNAL_24f6f69a_4_k_cu_e03ae81e_273554cuda3std3__419piecewise_constructE)
_ZN40_INTERNAL_24f6f69a_4_k_cu_e03ae81e_273554cuda3std3__419piecewise_constructE:
	.zero		1
	.type		_ZN40_INTERNAL_24f6f69a_4_k_cu_e03ae81e_273554cuda3std3__45__cpo4cendE,@object
	.size		_ZN40_INTERNAL_24f6f69a_4_k_cu_e03ae81e_273554cuda3std3__45__cpo4cendE,(_ZN40_INTERNAL_24f6f69a_4_k_cu_e03ae81e_273554cuda3std6ranges3__45__cpo4swapE - _ZN40_INTERNAL_24f6f69a_4_k_cu_e03ae81e_273554cuda3std3__45__cpo4cendE)
_ZN40_INTERNAL_24f6f69a_4_k_cu_e03ae81e_273554cuda3std3__45__cpo4cendE:
	.zero		1
	.type		_ZN40_INTERNAL_24f6f69a_4_k_cu_e03ae81e_273554cuda3std6ranges3__45__cpo4swapE,@object
	.size		_ZN40_INTERNAL_24f6f69a_4_k_cu_e03ae81e_273554cuda3std6ranges3__45__cpo4swapE,(.L_7 - _ZN40_INTERNAL_24f6f69a_4_k_cu_e03ae81e_273554cuda3std6ranges3__45__cpo4swapE)
_ZN40_INTERNAL_24f6f69a_4_k_cu_e03ae81e_273554cuda3std6ranges3__45__cpo4swapE:
	.zero		1
.L_7:


//--------------------- .nv.constant0._ZN7cutlass13device_kernelINS_4gemm6kernel13GemmUniversalIN4cute5tupleIJiiiiEEENS1_10collective13CollectiveMmaINS1_37MainloopSm90TmaGmmaWarpSpecializedFP8ILi6ENS5_IJNS4_1CILi1EEESB_SB_EEENS1_35KernelTmaWarpSpecializedCooperativeEEENS5_IJNSA_ILi256EEESF_NSA_ILi32EEEEEENS_12float_e4m3_tENS5_IJlSB_lEEESI_SJ_NS4_8TiledMMAINS4_8MMA_AtomIJNS4_4SM904GMMA31MMA_64x256x32_F32E4M3E4M3_SS_TNILNSN_7ScaleInE1ELSP_1EEEEEENS4_6LayoutINS5_IJNSA_ILi2EEESB_SB_EEENS5_IJSB_NSA_ILi0EEESV_EEEEENS5_IJNS4_10UnderscoreESY_SY_EEEEENS4_13SM90_TMA_LOADENS4_14ComposedLayoutINS4_7SwizzleILi1ELi4ELi3EEENS4_18smem_ptr_flag_bitsILi8EEENSS_INS5_IJNSA_ILi8EEESG_EEENS5_IJSG_SB_EEEEEEEvNS4_8identityES11_S1B_vS1C_EENS_8epilogue10collective6detail29Sm90TmaWarpSpecializedAdapterINS1F_15DefaultEpilogueISI_SJ_SJ_NS1E_6thread17LinearCombinationISI_Li1EffLNS1J_9ScaleType4KindE0ELNS_15FloatRoundStyleE2ESI_EENS1_15EpilogueDefaultEEEEEvvEEEEvNT_6ParamsE --------------------------
	.section	.nv.constant0._ZN7cutlass13device_kernelINS_4gemm6kernel13GemmUniversalIN4cute5tupleIJiiiiEEENS1_10collective13CollectiveMmaINS1_37MainloopSm90TmaGmmaWarpSpecializedFP8ILi6ENS5_IJNS4_1CILi1EEESB_SB_EEENS1_35KernelTmaWarpSpecializedCooperativeEEENS5_IJNSA_ILi256EEESF_NSA_ILi32EEEEEENS_12float_e4m3_tENS5_IJlSB_lEEESI_SJ_NS4_8TiledMMAINS4_8MMA_AtomIJNS4_4SM904GMMA31MMA_64x256x32_F32E4M3E4M3_SS_TNILNSN_7ScaleInE1ELSP_1EEEEEENS4_6LayoutINS5_IJNSA_ILi2EEESB_SB_EEENS5_IJSB_NSA_ILi0EEESV_EEEEENS5_IJNS4_10UnderscoreESY_SY_EEEEENS4_13SM90_TMA_LOADENS4_14ComposedLayoutINS4_7SwizzleILi1ELi4ELi3EEENS4_18smem_ptr_flag_bitsILi8EEENSS_INS5_IJNSA_ILi8EEESG_EEENS5_IJSG_SB_EEEEEEEvNS4_8identityES11_S1B_vS1C_EENS_8epilogue10collective6detail29Sm90TmaWarpSpecializedAdapterINS1F_15DefaultEpilogueISI_SJ_SJ_NS1E_6thread17LinearCombinationISI_Li1EffLNS1J_9ScaleType4KindE0ELNS_15FloatRoundStyleE2ESI_EENS1_15EpilogueDefaultEEEEEvvEEEEvNT_6ParamsE,"a",@progbits
	.sectionflags	@""
	.align	4
.nv.constant0._ZN7cutlass13device_kernelINS_4gemm6kernel13GemmUniversalIN4cute5tupleIJiiiiEEENS1_10collective13CollectiveMmaINS1_37MainloopSm90TmaGmmaWarpSpecializedFP8ILi6ENS5_IJNS4_1CILi1EEESB_SB_EEENS1_35KernelTmaWarpSpecializedCooperativeEEENS5_IJNSA_ILi256EEESF_NSA_ILi32EEEEEENS_12float_e4m3_tENS5_IJlSB_lEEESI_SJ_NS4_8TiledMMAINS4_8MMA_AtomIJNS4_4SM904GMMA31MMA_64x256x32_F32E4M3E4M3_SS_TNILNSN_7ScaleInE1ELSP_1EEEEEENS4_6LayoutINS5_IJNSA_ILi2EEESB_SB_EEENS5_IJSB_NSA_ILi0EEESV_EEEEENS5_IJNS4_10UnderscoreESY_SY_EEEEENS4_13SM90_TMA_LOADENS4_14ComposedLayoutINS4_7SwizzleILi1ELi4ELi3EEENS4_18smem_ptr_flag_bitsILi8EEENSS_INS5_IJNSA_ILi8EEESG_EEENS5_IJSG_SB_EEEEEEEvNS4_8identityES11_S1B_vS1C_EENS_8epilogue10collective6detail29Sm90TmaWarpSpecializedAdapterINS1F_15DefaultEpilogueISI_SJ_SJ_NS1E_6thread17LinearCombinationISI_Li1EffLNS1J_9ScaleType4KindE0ELNS_15FloatRoundStyleE2ESI_EENS1_15EpilogueDefaultEEEEEvvEEEEvNT_6ParamsE:
	.zero		1664


//--------------------- SYMBOLS --------------------------

	.type		.nv.reservedSmem.offset0,@object
	.size		.nv.reservedSmem.offset0,0x4
